//
// Generated by NVIDIA NVVM Compiler
//
// Compiler Build ID: CL-36424714
// Cuda compilation tools, release 13.0, V13.0.88
// Based on NVVM 20.0.0
//

.version 9.0
.target sm_100
.address_size 64

	// .globl	_Z7RB_SwapPhi
.global .align 1 .b8 s_box[256] = {99, 124, 119, 123, 242, 107, 111, 197, 48, 1, 103, 43, 254, 215, 171, 118, 202, 130, 201, 125, 250, 89, 71, 240, 173, 212, 162, 175, 156, 164, 114, 192, 183, 253, 147, 38, 54, 63, 247, 204, 52, 165, 229, 241, 113, 216, 49, 21, 4, 199, 35, 195, 24, 150, 5, 154, 7, 18, 128, 226, 235, 39, 178, 117, 9, 131, 44, 26, 27, 110, 90, 160, 82, 59, 214, 179, 41, 227, 47, 132, 83, 209, 0, 237, 32, 252, 177, 91, 106, 203, 190, 57, 74, 76, 88, 207, 208, 239, 170, 251, 67, 77, 51, 133, 69, 249, 2, 127, 80, 60, 159, 168, 81, 163, 64, 143, 146, 157, 56, 245, 188, 182, 218, 33, 16, 255, 243, 210, 205, 12, 19, 236, 95, 151, 68, 23, 196, 167, 126, 61, 100, 93, 25, 115, 96, 129, 79, 220, 34, 42, 144, 136, 70, 238, 184, 20, 222, 94, 11, 219, 224, 50, 58, 10, 73, 6, 36, 92, 194, 211, 172, 98, 145, 149, 228, 121, 231, 200, 55, 109, 141, 213, 78, 169, 108, 86, 244, 234, 101, 122, 174, 8, 186, 120, 37, 46, 28, 166, 180, 198, 232, 221, 116, 31, 75, 189, 139, 138, 112, 62, 181, 102, 72, 3, 246, 14, 97, 53, 87, 185, 134, 193, 29, 158, 225, 248, 152, 17, 105, 217, 142, 148, 155, 30, 135, 233, 206, 85, 40, 223, 140, 161, 137, 13, 191, 230, 66, 104, 65, 153, 45, 15, 176, 84, 187, 22};
.global .align 1 .b8 inv_s_box[256] = {82, 9, 106, 213, 48, 54, 165, 56, 191, 64, 163, 158, 129, 243, 215, 251, 124, 227, 57, 130, 155, 47, 255, 135, 52, 142, 67, 68, 196, 222, 233, 203, 84, 123, 148, 50, 166, 194, 35, 61, 238, 76, 149, 11, 66, 250, 195, 78, 8, 46, 161, 102, 40, 217, 36, 178, 118, 91, 162, 73, 109, 139, 209, 37, 114, 248, 246, 100, 134, 104, 152, 22, 212, 164, 92, 204, 93, 101, 182, 146, 108, 112, 72, 80, 253, 237, 185, 218, 94, 21, 70, 87, 167, 141, 157, 132, 144, 216, 171, 0, 140, 188, 211, 10, 247, 228, 88, 5, 184, 179, 69, 6, 208, 44, 30, 143, 202, 63, 15, 2, 193, 175, 189, 3, 1, 19, 138, 107, 58, 145, 17, 65, 79, 103, 220, 234, 151, 242, 207, 206, 240, 180, 230, 115, 150, 172, 116, 34, 231, 173, 53, 133, 226, 249, 55, 232, 28, 117, 223, 110, 71, 241, 26, 113, 29, 41, 197, 137, 111, 183, 98, 14, 170, 24, 190, 27, 252, 86, 62, 75, 198, 210, 121, 32, 154, 219, 192, 254, 120, 205, 90, 244, 31, 221, 168, 51, 136, 7, 199, 49, 177, 18, 16, 89, 39, 128, 236, 95, 96, 81, 127, 169, 25, 181, 74, 13, 45, 229, 122, 159, 147, 201, 156, 239, 160, 224, 59, 77, 174, 42, 245, 176, 200, 235, 187, 60, 131, 83, 153, 97, 23, 43, 4, 126, 186, 119, 214, 38, 225, 105, 20, 99, 85, 33, 12, 125};
.global .align 4 .u32 Nb = 4;
.global .align 1 .b8 key[16] = {0, 1, 2, 3, 4, 5, 6, 7, 8, 9, 10, 11, 12, 13, 14, 15};
// _ZZ7encryptPhiiE5sdata has been demoted
// _ZZ7decryptPhiiE5sdata has been demoted

.visible .entry _Z7RB_SwapPhi(
	.param .u64 .ptr .align 1 _Z7RB_SwapPhi_param_0,
	.param .u32 _Z7RB_SwapPhi_param_1
)
{
	.reg .pred 	%p<2>;
	.reg .b16 	%rs<3>;
	.reg .b32 	%r<10>;
	.reg .b64 	%rd<5>;

	ld.param.u64 	%rd1, [_Z7RB_SwapPhi_param_0];
	ld.param.u32 	%r2, [_Z7RB_SwapPhi_param_1];
	mov.u32 	%r3, %tid.x;
	mov.u32 	%r4, %ctaid.x;
	mov.u32 	%r5, %ntid.x;
	mad.lo.s32 	%r1, %r4, %r5, %r3;
	mul.hi.s32 	%r6, %r2, 1431655766;
	shr.u32 	%r7, %r6, 31;
	add.s32 	%r8, %r6, %r7;
	setp.ge.s32 	%p1, %r1, %r8;
	@%p1 bra 	$L__BB0_2;
	cvta.to.global.u64 	%rd2, %rd1;
	mul.lo.s32 	%r9, %r1, 3;
	cvt.s64.s32 	%rd3, %r9;
	add.s64 	%rd4, %rd2, %rd3;
	ld.global.u8 	%rs1, [%rd4];
	ld.global.u8 	%rs2, [%rd4+2];
	st.global.u8 	[%rd4], %rs2;
	st.global.u8 	[%rd4+2], %rs1;
$L__BB0_2:
	ret;

}
	// .globl	_Z7encryptPhii
.visible .entry _Z7encryptPhii(
	.param .u64 .ptr .align 1 _Z7encryptPhii_param_0,
	.param .u32 _Z7encryptPhii_param_1,
	.param .u32 _Z7encryptPhii_param_2
)
{
	.reg .pred 	%p<42>;
	.reg .b16 	%rs<304>;
	.reg .b32 	%r<103>;
	.reg .b64 	%rd<38>;
	// demoted variable
	.shared .align 1 .b8 _ZZ7encryptPhiiE5sdata[8192];
	ld.param.u64 	%rd2, [_Z7encryptPhii_param_0];
	ld.param.u32 	%r34, [_Z7encryptPhii_param_1];
	cvta.to.global.u64 	%rd3, %rd2;
	mov.u32 	%r35, %tid.x;
	shl.b32 	%r36, %r35, 4;
	mov.u32 	%r37, %ctaid.x;
	shl.b32 	%r38, %r37, 13;
	add.s32 	%r1, %r36, %r38;
	setp.ge.s32 	%p1, %r1, %r34;
	cvt.s64.s32 	%rd4, %r1;
	add.s64 	%rd1, %rd3, %rd4;
	mov.u32 	%r39, _ZZ7encryptPhiiE5sdata;
	add.s32 	%r2, %r39, %r36;
	@%p1 bra 	$L__BB1_2;
	ld.global.u8 	%rs19, [%rd1];
	st.shared.u8 	[%r2], %rs19;
$L__BB1_2:
	add.s32 	%r40, %r1, 1;
	setp.ge.s32 	%p2, %r40, %r34;
	@%p2 bra 	$L__BB1_4;
	ld.global.u8 	%rs20, [%rd1+1];
	st.shared.u8 	[%r2+1], %rs20;
$L__BB1_4:
	add.s32 	%r41, %r1, 2;
	setp.ge.s32 	%p3, %r41, %r34;
	@%p3 bra 	$L__BB1_6;
	ld.global.u8 	%rs21, [%rd1+2];
	st.shared.u8 	[%r2+2], %rs21;
$L__BB1_6:
	add.s32 	%r42, %r1, 3;
	setp.ge.s32 	%p4, %r42, %r34;
	@%p4 bra 	$L__BB1_8;
	ld.global.u8 	%rs22, [%rd1+3];
	st.shared.u8 	[%r2+3], %rs22;
$L__BB1_8:
	add.s32 	%r3, %r1, 4;
	setp.ge.s32 	%p5, %r3, %r34;
	@%p5 bra 	$L__BB1_10;
	ld.global.u8 	%rs23, [%rd1+4];
	st.shared.u8 	[%r2+4], %rs23;
$L__BB1_10:
	add.s32 	%r4, %r1, 5;
	setp.ge.s32 	%p6, %r4, %r34;
	@%p6 bra 	$L__BB1_12;
	ld.global.u8 	%rs24, [%rd1+5];
	st.shared.u8 	[%r2+5], %rs24;
$L__BB1_12:
	add.s32 	%r5, %r1, 6;
	setp.ge.s32 	%p7, %r5, %r34;
	@%p7 bra 	$L__BB1_14;
	ld.global.u8 	%rs25, [%rd1+6];
	st.shared.u8 	[%r2+6], %rs25;
$L__BB1_14:
	add.s32 	%r6, %r1, 7;
	setp.ge.s32 	%p8, %r6, %r34;
	@%p8 bra 	$L__BB1_16;
	ld.global.u8 	%rs26, [%rd1+7];
	st.shared.u8 	[%r2+7], %rs26;
$L__BB1_16:
	add.s32 	%r7, %r1, 8;
	setp.ge.s32 	%p9, %r7, %r34;
	@%p9 bra 	$L__BB1_18;
	ld.global.u8 	%rs27, [%rd1+8];
	st.shared.u8 	[%r2+8], %rs27;
$L__BB1_18:
	add.s32 	%r8, %r1, 9;
	setp.ge.s32 	%p10, %r8, %r34;
	@%p10 bra 	$L__BB1_20;
	ld.global.u8 	%rs28, [%rd1+9];
	st.shared.u8 	[%r2+9], %rs28;
$L__BB1_20:
	add.s32 	%r9, %r1, 10;
	setp.ge.s32 	%p11, %r9, %r34;
	@%p11 bra 	$L__BB1_22;
	ld.global.u8 	%rs29, [%rd1+10];
	st.shared.u8 	[%r2+10], %rs29;
$L__BB1_22:
	add.s32 	%r43, %r1, 11;
	setp.ge.s32 	%p12, %r43, %r34;
	@%p12 bra 	$L__BB1_24;
	ld.global.u8 	%rs30, [%rd1+11];
	st.shared.u8 	[%r2+11], %rs30;
$L__BB1_24:
	add.s32 	%r10, %r1, 12;
	setp.ge.s32 	%p13, %r10, %r34;
	@%p13 bra 	$L__BB1_26;
	ld.global.u8 	%rs31, [%rd1+12];
	st.shared.u8 	[%r2+12], %rs31;
$L__BB1_26:
	add.s32 	%r11, %r1, 13;
	setp.ge.s32 	%p14, %r11, %r34;
	@%p14 bra 	$L__BB1_28;
	ld.global.u8 	%rs32, [%rd1+13];
	st.shared.u8 	[%r2+13], %rs32;
$L__BB1_28:
	add.s32 	%r12, %r1, 14;
	setp.ge.s32 	%p15, %r12, %r34;
	@%p15 bra 	$L__BB1_30;
	ld.global.u8 	%rs33, [%rd1+14];
	st.shared.u8 	[%r2+14], %rs33;
$L__BB1_30:
	add.s32 	%r13, %r1, 15;
	setp.ge.s32 	%p16, %r13, %r34;
	@%p16 bra 	$L__BB1_32;
	ld.global.u8 	%rs34, [%rd1+15];
	st.shared.u8 	[%r2+15], %rs34;
$L__BB1_32:
	bar.sync 	0;
	ld.shared.u8 	%rd5, [%r2];
	mov.u64 	%rd6, s_box;
	add.s64 	%rd7, %rd6, %rd5;
	ld.global.u8 	%rs35, [%rd7];
	st.shared.u8 	[%r2], %rs35;
	ld.shared.u8 	%rd8, [%r2+1];
	add.s64 	%rd9, %rd6, %rd8;
	ld.global.u8 	%rs36, [%rd9];
	st.shared.u8 	[%r2+1], %rs36;
	ld.shared.u8 	%rd10, [%r2+2];
	add.s64 	%rd11, %rd6, %rd10;
	ld.global.u8 	%rs37, [%rd11];
	st.shared.u8 	[%r2+2], %rs37;
	ld.shared.u8 	%rd12, [%r2+3];
	add.s64 	%rd13, %rd6, %rd12;
	ld.global.u8 	%rs38, [%rd13];
	st.shared.u8 	[%r2+3], %rs38;
	ld.shared.u8 	%rd14, [%r2+4];
	add.s64 	%rd15, %rd6, %rd14;
	ld.global.u8 	%rs39, [%rd15];
	st.shared.u8 	[%r2+4], %rs39;
	ld.shared.u8 	%rd16, [%r2+5];
	add.s64 	%rd17, %rd6, %rd16;
	ld.global.u8 	%rs40, [%rd17];
	st.shared.u8 	[%r2+5], %rs40;
	ld.shared.u8 	%rd18, [%r2+6];
	add.s64 	%rd19, %rd6, %rd18;
	ld.global.u8 	%rs41, [%rd19];
	st.shared.u8 	[%r2+6], %rs41;
	ld.shared.u8 	%rd20, [%r2+7];
	add.s64 	%rd21, %rd6, %rd20;
	ld.global.u8 	%rs42, [%rd21];
	st.shared.u8 	[%r2+7], %rs42;
	ld.shared.u8 	%rd22, [%r2+8];
	add.s64 	%rd23, %rd6, %rd22;
	ld.global.u8 	%rs43, [%rd23];
	st.shared.u8 	[%r2+8], %rs43;
	ld.shared.u8 	%rd24, [%r2+9];
	add.s64 	%rd25, %rd6, %rd24;
	ld.global.u8 	%rs44, [%rd25];
	st.shared.u8 	[%r2+9], %rs44;
	ld.shared.u8 	%rd26, [%r2+10];
	add.s64 	%rd27, %rd6, %rd26;
	ld.global.u8 	%rs45, [%rd27];
	st.shared.u8 	[%r2+10], %rs45;
	ld.shared.u8 	%rd28, [%r2+11];
	add.s64 	%rd29, %rd6, %rd28;
	ld.global.u8 	%rs46, [%rd29];
	st.shared.u8 	[%r2+11], %rs46;
	ld.shared.u8 	%rd30, [%r2+12];
	add.s64 	%rd31, %rd6, %rd30;
	ld.global.u8 	%rs47, [%rd31];
	st.shared.u8 	[%r2+12], %rs47;
	ld.shared.u8 	%rd32, [%r2+13];
	add.s64 	%rd33, %rd6, %rd32;
	ld.global.u8 	%rs48, [%rd33];
	st.shared.u8 	[%r2+13], %rs48;
	ld.shared.u8 	%rd34, [%r2+14];
	add.s64 	%rd35, %rd6, %rd34;
	ld.global.u8 	%rs49, [%rd35];
	st.shared.u8 	[%r2+14], %rs49;
	ld.shared.u8 	%rd36, [%r2+15];
	add.s64 	%rd37, %rd6, %rd36;
	ld.global.u8 	%rs50, [%rd37];
	st.shared.u8 	[%r2+15], %rs50;
	bar.sync 	0;
	ld.global.u32 	%r14, [Nb];
	setp.lt.s32 	%p17, %r14, 2;
	@%p17 bra 	$L__BB1_46;
	add.s32 	%r15, %r2, %r14;
	ld.shared.u8 	%rs1, [%r15];
	mov.b16 	%rs303, 1;
	mov.b32 	%r101, 1;
$L__BB1_34:
	add.s32 	%r49, %r15, %r101;
	ld.shared.u8 	%rs55, [%r49];
	st.shared.u8 	[%r49+-1], %rs55;
	add.s16 	%rs303, %rs303, 1;
	cvt.u32.u16 	%r50, %rs303;
	and.b32  	%r101, %r50, 255;
	setp.gt.u32 	%p18, %r14, %r101;
	@%p18 bra 	$L__BB1_34;
	add.s32 	%r30, %r15, %r14;
	st.shared.u8 	[%r30+-1], %rs1;
	ld.shared.u8 	%rs18, [%r30];
	mov.b16 	%rs298, 1;
	mov.b32 	%r96, 1;
$L__BB1_36:
	add.s32 	%r52, %r30, %r96;
	ld.shared.u8 	%rs57, [%r52];
	st.shared.u8 	[%r52+-1], %rs57;
	add.s16 	%rs298, %rs298, 1;
	cvt.u32.u16 	%r53, %rs298;
	and.b32  	%r96, %r53, 255;
	setp.gt.u32 	%p19, %r14, %r96;
	@%p19 bra 	$L__BB1_36;
	add.s32 	%r18, %r30, %r14;
	st.shared.u8 	[%r18+-1], %rs18;
	ld.shared.u8 	%rs4, [%r30];
	mov.b16 	%rs299, 1;
	mov.b32 	%r97, 1;
$L__BB1_38:
	add.s32 	%r55, %r30, %r97;
	ld.shared.u8 	%rs59, [%r55];
	st.shared.u8 	[%r55+-1], %rs59;
	add.s16 	%rs299, %rs299, 1;
	cvt.u32.u16 	%r56, %rs299;
	and.b32  	%r97, %r56, 255;
	setp.gt.u32 	%p20, %r14, %r97;
	@%p20 bra 	$L__BB1_38;
	st.shared.u8 	[%r18+-1], %rs4;
	ld.shared.u8 	%rs7, [%r18];
	mov.b16 	%rs300, 1;
	mov.b32 	%r98, 1;
$L__BB1_40:
	add.s32 	%r58, %r18, %r98;
	ld.shared.u8 	%rs61, [%r58];
	st.shared.u8 	[%r58+-1], %rs61;
	add.s16 	%rs300, %rs300, 1;
	cvt.u32.u16 	%r59, %rs300;
	and.b32  	%r98, %r59, 255;
	setp.gt.u32 	%p21, %r14, %r98;
	@%p21 bra 	$L__BB1_40;
	add.s32 	%r23, %r18, %r14;
	st.shared.u8 	[%r23+-1], %rs7;
	ld.shared.u8 	%rs10, [%r18];
	mov.b16 	%rs301, 1;
	mov.b32 	%r99, 1;
$L__BB1_42:
	add.s32 	%r61, %r18, %r99;
	ld.shared.u8 	%rs63, [%r61];
	st.shared.u8 	[%r61+-1], %rs63;
	add.s16 	%rs301, %rs301, 1;
	cvt.u32.u16 	%r62, %rs301;
	and.b32  	%r99, %r62, 255;
	setp.gt.u32 	%p22, %r14, %r99;
	@%p22 bra 	$L__BB1_42;
	st.shared.u8 	[%r23+-1], %rs10;
	ld.shared.u8 	%rs13, [%r18];
	mov.b16 	%rs302, 1;
	mov.b32 	%r100, 1;
$L__BB1_44:
	add.s32 	%r64, %r18, %r100;
	ld.shared.u8 	%rs65, [%r64];
	st.shared.u8 	[%r64+-1], %rs65;
	add.s16 	%rs302, %rs302, 1;
	cvt.u32.u16 	%r65, %rs302;
	and.b32  	%r100, %r65, 255;
	setp.gt.u32 	%p23, %r14, %r100;
	@%p23 bra 	$L__BB1_44;
	st.shared.u8 	[%r23+-1], %rs13;
	bra.uni 	$L__BB1_47;
$L__BB1_46:
	add.s32 	%r44, %r2, %r14;
	add.s32 	%r45, %r44, %r14;
	ld.shared.u8 	%rs51, [%r44];
	st.shared.u8 	[%r45+-1], %rs51;
	add.s32 	%r46, %r45, %r14;
	ld.shared.u8 	%rs52, [%r45];
	st.shared.u8 	[%r46+-1], %rs52;
	add.s32 	%r47, %r46, %r14;
	ld.shared.u8 	%rs53, [%r46];
	st.shared.u8 	[%r47+-1], %rs53;
$L__BB1_47:
	bar.sync 	0;
	ld.global.u32 	%r31, [Nb];
	setp.lt.s32 	%p24, %r31, 1;
	@%p24 bra 	$L__BB1_50;
	mov.b32 	%r102, 0;
$L__BB1_49:
	add.s32 	%r67, %r2, %r102;
	ld.shared.s8 	%rs66, [%r67];
	add.s32 	%r68, %r67, %r31;
	ld.shared.s8 	%rs67, [%r68];
	add.s32 	%r69, %r68, %r31;
	ld.shared.s8 	%rs68, [%r69];
	add.s32 	%r70, %r69, %r31;
	ld.shared.s8 	%rs69, [%r70];
	shl.b16 	%rs70, %rs66, 1;
	cvt.s16.s8 	%rs71, %rs70;
	shr.s16 	%rs72, %rs66, 7;
	and.b16  	%rs73, %rs72, 27;
	xor.b16  	%rs74, %rs73, %rs70;
	and.b16  	%rs75, %rs67, 1;
	neg.s16 	%rs76, %rs75;
	and.b16  	%rs77, %rs76, 3;
	shl.b16 	%rs78, %rs67, 6;
	cvt.s16.s8 	%rs79, %rs78;
	shr.u16 	%rs80, %rs79, 7;
	and.b16  	%rs81, %rs80, 6;
	xor.b16  	%rs82, %rs81, %rs77;
	shl.b16 	%rs83, %rs67, 5;
	cvt.s16.s8 	%rs84, %rs83;
	shr.u16 	%rs85, %rs84, 7;
	and.b16  	%rs86, %rs85, 12;
	xor.b16  	%rs87, %rs86, %rs82;
	shl.b16 	%rs88, %rs67, 4;
	cvt.s16.s8 	%rs89, %rs88;
	shr.u16 	%rs90, %rs89, 7;
	and.b16  	%rs91, %rs90, 24;
	xor.b16  	%rs92, %rs91, %rs87;
	shl.b16 	%rs93, %rs67, 3;
	cvt.s16.s8 	%rs94, %rs93;
	shr.u16 	%rs95, %rs94, 7;
	and.b16  	%rs96, %rs95, 48;
	xor.b16  	%rs97, %rs96, %rs92;
	shl.b16 	%rs98, %rs67, 2;
	cvt.s16.s8 	%rs99, %rs98;
	shr.u16 	%rs100, %rs99, 7;
	and.b16  	%rs101, %rs100, 96;
	xor.b16  	%rs102, %rs101, %rs97;
	shl.b16 	%rs103, %rs67, 1;
	cvt.s16.s8 	%rs104, %rs103;
	shr.u16 	%rs105, %rs104, 7;
	and.b16  	%rs106, %rs105, 192;
	xor.b16  	%rs107, %rs106, %rs102;
	shr.s16 	%rs108, %rs67, 7;
	and.b16  	%rs109, %rs108, 155;
	xor.b16  	%rs110, %rs109, %rs107;
	xor.b16  	%rs111, %rs110, %rs74;
	xor.b16  	%rs112, %rs111, %rs68;
	xor.b16  	%rs113, %rs112, %rs69;
	and.b16  	%rs114, %rs108, 27;
	xor.b16  	%rs115, %rs114, %rs103;
	and.b16  	%rs116, %rs68, 1;
	neg.s16 	%rs117, %rs116;
	and.b16  	%rs118, %rs117, 3;
	shl.b16 	%rs119, %rs68, 6;
	cvt.s16.s8 	%rs120, %rs119;
	shr.u16 	%rs121, %rs120, 7;
	and.b16  	%rs122, %rs121, 6;
	xor.b16  	%rs123, %rs122, %rs118;
	shl.b16 	%rs124, %rs68, 5;
	cvt.s16.s8 	%rs125, %rs124;
	shr.u16 	%rs126, %rs125, 7;
	and.b16  	%rs127, %rs126, 12;
	xor.b16  	%rs128, %rs127, %rs123;
	shl.b16 	%rs129, %rs68, 4;
	cvt.s16.s8 	%rs130, %rs129;
	shr.u16 	%rs131, %rs130, 7;
	and.b16  	%rs132, %rs131, 24;
	xor.b16  	%rs133, %rs132, %rs128;
	shl.b16 	%rs134, %rs68, 3;
	cvt.s16.s8 	%rs135, %rs134;
	shr.u16 	%rs136, %rs135, 7;
	and.b16  	%rs137, %rs136, 48;
	xor.b16  	%rs138, %rs137, %rs133;
	shl.b16 	%rs139, %rs68, 2;
	cvt.s16.s8 	%rs140, %rs139;
	shr.u16 	%rs141, %rs140, 7;
	and.b16  	%rs142, %rs141, 96;
	xor.b16  	%rs143, %rs142, %rs138;
	shl.b16 	%rs144, %rs68, 1;
	cvt.s16.s8 	%rs145, %rs144;
	shr.u16 	%rs146, %rs145, 7;
	and.b16  	%rs147, %rs146, 192;
	xor.b16  	%rs148, %rs147, %rs143;
	shr.s16 	%rs149, %rs68, 7;
	and.b16  	%rs150, %rs149, 155;
	xor.b16  	%rs151, %rs150, %rs148;
	xor.b16  	%rs152, %rs115, %rs151;
	xor.b16  	%rs153, %rs152, %rs66;
	xor.b16  	%rs154, %rs153, %rs69;
	and.b16  	%rs155, %rs149, 27;
	xor.b16  	%rs156, %rs155, %rs144;
	and.b16  	%rs157, %rs69, 1;
	neg.s16 	%rs158, %rs157;
	and.b16  	%rs159, %rs158, 3;
	shl.b16 	%rs160, %rs69, 6;
	cvt.s16.s8 	%rs161, %rs160;
	shr.u16 	%rs162, %rs161, 7;
	and.b16  	%rs163, %rs162, 6;
	xor.b16  	%rs164, %rs163, %rs159;
	shl.b16 	%rs165, %rs69, 5;
	cvt.s16.s8 	%rs166, %rs165;
	shr.u16 	%rs167, %rs166, 7;
	and.b16  	%rs168, %rs167, 12;
	xor.b16  	%rs169, %rs168, %rs164;
	shl.b16 	%rs170, %rs69, 4;
	cvt.s16.s8 	%rs171, %rs170;
	shr.u16 	%rs172, %rs171, 7;
	and.b16  	%rs173, %rs172, 24;
	xor.b16  	%rs174, %rs173, %rs169;
	shl.b16 	%rs175, %rs69, 3;
	cvt.s16.s8 	%rs176, %rs175;
	shr.u16 	%rs177, %rs176, 7;
	and.b16  	%rs178, %rs177, 48;
	xor.b16  	%rs179, %rs178, %rs174;
	shl.b16 	%rs180, %rs69, 2;
	cvt.s16.s8 	%rs181, %rs180;
	shr.u16 	%rs182, %rs181, 7;
	and.b16  	%rs183, %rs182, 96;
	xor.b16  	%rs184, %rs183, %rs179;
	shl.b16 	%rs185, %rs69, 1;
	cvt.s16.s8 	%rs186, %rs185;
	shr.u16 	%rs187, %rs186, 7;
	and.b16  	%rs188, %rs187, 192;
	xor.b16  	%rs189, %rs188, %rs184;
	shr.s16 	%rs190, %rs69, 7;
	and.b16  	%rs191, %rs190, 155;
	xor.b16  	%rs192, %rs191, %rs189;
	xor.b16  	%rs193, %rs156, %rs192;
	xor.b16  	%rs194, %rs193, %rs66;
	xor.b16  	%rs195, %rs194, %rs67;
	and.b16  	%rs196, %rs66, 1;
	neg.s16 	%rs197, %rs196;
	and.b16  	%rs198, %rs197, 3;
	shl.b16 	%rs199, %rs66, 6;
	cvt.s16.s8 	%rs200, %rs199;
	shr.u16 	%rs201, %rs200, 7;
	and.b16  	%rs202, %rs201, 6;
	xor.b16  	%rs203, %rs202, %rs198;
	shl.b16 	%rs204, %rs66, 5;
	cvt.s16.s8 	%rs205, %rs204;
	shr.u16 	%rs206, %rs205, 7;
	and.b16  	%rs207, %rs206, 12;
	xor.b16  	%rs208, %rs207, %rs203;
	shl.b16 	%rs209, %rs66, 4;
	cvt.s16.s8 	%rs210, %rs209;
	shr.u16 	%rs211, %rs210, 7;
	and.b16  	%rs212, %rs211, 24;
	xor.b16  	%rs213, %rs212, %rs208;
	shl.b16 	%rs214, %rs66, 3;
	cvt.s16.s8 	%rs215, %rs214;
	shr.u16 	%rs216, %rs215, 7;
	and.b16  	%rs217, %rs216, 48;
	xor.b16  	%rs218, %rs217, %rs213;
	shl.b16 	%rs219, %rs66, 2;
	cvt.s16.s8 	%rs220, %rs219;
	shr.u16 	%rs221, %rs220, 7;
	and.b16  	%rs222, %rs221, 96;
	xor.b16  	%rs223, %rs222, %rs218;
	shr.u16 	%rs224, %rs71, 7;
	and.b16  	%rs225, %rs224, 192;
	xor.b16  	%rs226, %rs225, %rs223;
	and.b16  	%rs227, %rs72, 155;
	xor.b16  	%rs228, %rs227, %rs226;
	and.b16  	%rs229, %rs190, 27;
	xor.b16  	%rs230, %rs229, %rs185;
	xor.b16  	%rs231, %rs228, %rs230;
	xor.b16  	%rs232, %rs231, %rs67;
	xor.b16  	%rs233, %rs232, %rs68;
	st.shared.u8 	[%r67], %rs113;
	st.shared.u8 	[%r68], %rs154;
	st.shared.u8 	[%r69], %rs195;
	st.shared.u8 	[%r70], %rs233;
	add.s32 	%r102, %r102, 1;
	and.b32  	%r71, %r102, 255;
	setp.gt.u32 	%p25, %r31, %r71;
	@%p25 bra 	$L__BB1_49;
$L__BB1_50:
	setp.ge.s32 	%p26, %r1, %r34;
	bar.sync 	0;
	ld.shared.u8 	%rs234, [%r2];
	ld.global.u8 	%rs235, [key];
	xor.b16  	%rs236, %rs235, %rs234;
	st.shared.u8 	[%r2], %rs236;
	ld.shared.u8 	%rs237, [%r2+1];
	ld.global.u8 	%rs238, [key+1];
	xor.b16  	%rs239, %rs238, %rs237;
	st.shared.u8 	[%r2+1], %rs239;
	ld.shared.u8 	%rs240, [%r2+2];
	ld.global.u8 	%rs241, [key+2];
	xor.b16  	%rs242, %rs241, %rs240;
	st.shared.u8 	[%r2+2], %rs242;
	ld.shared.u8 	%rs243, [%r2+3];
	ld.global.u8 	%rs244, [key+3];
	xor.b16  	%rs245, %rs244, %rs243;
	st.shared.u8 	[%r2+3], %rs245;
	ld.shared.u8 	%rs246, [%r2+4];
	ld.global.u8 	%rs247, [key+4];
	xor.b16  	%rs248, %rs247, %rs246;
	st.shared.u8 	[%r2+4], %rs248;
	ld.shared.u8 	%rs249, [%r2+5];
	ld.global.u8 	%rs250, [key+5];
	xor.b16  	%rs251, %rs250, %rs249;
	st.shared.u8 	[%r2+5], %rs251;
	ld.shared.u8 	%rs252, [%r2+6];
	ld.global.u8 	%rs253, [key+6];
	xor.b16  	%rs254, %rs253, %rs252;
	st.shared.u8 	[%r2+6], %rs254;
	ld.shared.u8 	%rs255, [%r2+7];
	ld.global.u8 	%rs256, [key+7];
	xor.b16  	%rs257, %rs256, %rs255;
	st.shared.u8 	[%r2+7], %rs257;
	ld.shared.u8 	%rs258, [%r2+8];
	ld.global.u8 	%rs259, [key+8];
	xor.b16  	%rs260, %rs259, %rs258;
	st.shared.u8 	[%r2+8], %rs260;
	ld.shared.u8 	%rs261, [%r2+9];
	ld.global.u8 	%rs262, [key+9];
	xor.b16  	%rs263, %rs262, %rs261;
	st.shared.u8 	[%r2+9], %rs263;
	ld.shared.u8 	%rs264, [%r2+10];
	ld.global.u8 	%rs265, [key+10];
	xor.b16  	%rs266, %rs265, %rs264;
	st.shared.u8 	[%r2+10], %rs266;
	ld.shared.u8 	%rs267, [%r2+11];
	ld.global.u8 	%rs268, [key+11];
	xor.b16  	%rs269, %rs268, %rs267;
	st.shared.u8 	[%r2+11], %rs269;
	ld.shared.u8 	%rs270, [%r2+12];
	ld.global.u8 	%rs271, [key+12];
	xor.b16  	%rs272, %rs271, %rs270;
	st.shared.u8 	[%r2+12], %rs272;
	ld.shared.u8 	%rs273, [%r2+13];
	ld.global.u8 	%rs274, [key+13];
	xor.b16  	%rs275, %rs274, %rs273;
	st.shared.u8 	[%r2+13], %rs275;
	ld.shared.u8 	%rs276, [%r2+14];
	ld.global.u8 	%rs277, [key+14];
	xor.b16  	%rs278, %rs277, %rs276;
	st.shared.u8 	[%r2+14], %rs278;
	ld.shared.u8 	%rs279, [%r2+15];
	ld.global.u8 	%rs280, [key+15];
	xor.b16  	%rs281, %rs280, %rs279;
	st.shared.u8 	[%r2+15], %rs281;
	bar.sync 	0;
	@%p26 bra 	$L__BB1_52;
	ld.shared.u8 	%rs282, [%r2];
	st.global.u8 	[%rd1], %rs282;
$L__BB1_52:
	mov.u32 	%r72, %tid.x;
	shl.b32 	%r73, %r72, 4;
	mov.u32 	%r74, %ctaid.x;
	shl.b32 	%r75, %r74, 13;
	add.s32 	%r76, %r73, %r75;
	or.b32  	%r77, %r76, 1;
	setp.ge.s32 	%p27, %r77, %r34;
	@%p27 bra 	$L__BB1_54;
	ld.shared.u8 	%rs283, [%r2+1];
	st.global.u8 	[%rd1+1], %rs283;
$L__BB1_54:
	or.b32  	%r83, %r76, 2;
	setp.ge.s32 	%p28, %r83, %r34;
	@%p28 bra 	$L__BB1_56;
	ld.shared.u8 	%rs284, [%r2+2];
	st.global.u8 	[%rd1+2], %rs284;
$L__BB1_56:
	or.b32  	%r89, %r76, 3;
	setp.ge.s32 	%p29, %r89, %r34;
	@%p29 bra 	$L__BB1_58;
	ld.shared.u8 	%rs285, [%r2+3];
	st.global.u8 	[%rd1+3], %rs285;
$L__BB1_58:
	setp.ge.s32 	%p30, %r3, %r34;
	@%p30 bra 	$L__BB1_60;
	ld.shared.u8 	%rs286, [%r2+4];
	st.global.u8 	[%rd1+4], %rs286;
$L__BB1_60:
	setp.ge.s32 	%p31, %r4, %r34;
	@%p31 bra 	$L__BB1_62;
	ld.shared.u8 	%rs287, [%r2+5];
	st.global.u8 	[%rd1+5], %rs287;
$L__BB1_62:
	setp.ge.s32 	%p32, %r5, %r34;
	@%p32 bra 	$L__BB1_64;
	ld.shared.u8 	%rs288, [%r2+6];
	st.global.u8 	[%rd1+6], %rs288;
$L__BB1_64:
	setp.ge.s32 	%p33, %r6, %r34;
	@%p33 bra 	$L__BB1_66;
	ld.shared.u8 	%rs289, [%r2+7];
	st.global.u8 	[%rd1+7], %rs289;
$L__BB1_66:
	setp.ge.s32 	%p34, %r7, %r34;
	@%p34 bra 	$L__BB1_68;
	ld.shared.u8 	%rs290, [%r2+8];
	st.global.u8 	[%rd1+8], %rs290;
$L__BB1_68:
	setp.ge.s32 	%p35, %r8, %r34;
	@%p35 bra 	$L__BB1_70;
	ld.shared.u8 	%rs291, [%r2+9];
	st.global.u8 	[%rd1+9], %rs291;
$L__BB1_70:
	setp.ge.s32 	%p36, %r9, %r34;
	@%p36 bra 	$L__BB1_72;
	ld.shared.u8 	%rs292, [%r2+10];
	st.global.u8 	[%rd1+10], %rs292;
$L__BB1_72:
	or.b32  	%r95, %r76, 11;
	setp.ge.s32 	%p37, %r95, %r34;
	@%p37 bra 	$L__BB1_74;
	ld.shared.u8 	%rs293, [%r2+11];
	st.global.u8 	[%rd1+11], %rs293;
$L__BB1_74:
	setp.ge.s32 	%p38, %r10, %r34;
	@%p38 bra 	$L__BB1_76;
	ld.shared.u8 	%rs294, [%r2+12];
	st.global.u8 	[%rd1+12], %rs294;
$L__BB1_76:
	setp.ge.s32 	%p39, %r11, %r34;
	@%p39 bra 	$L__BB1_78;
	ld.shared.u8 	%rs295, [%r2+13];
	st.global.u8 	[%rd1+13], %rs295;
$L__BB1_78:
	setp.ge.s32 	%p40, %r12, %r34;
	@%p40 bra 	$L__BB1_80;
	ld.shared.u8 	%rs296, [%r2+14];
	st.global.u8 	[%rd1+14], %rs296;
$L__BB1_80:
	setp.ge.s32 	%p41, %r13, %r34;
	@%p41 bra 	$L__BB1_82;
	ld.shared.u8 	%rs297, [%r2+15];
	st.global.u8 	[%rd1+15], %rs297;
$L__BB1_82:
	bar.sync 	0;
	ret;

}
	// .globl	_Z7decryptPhii
.visible .entry _Z7decryptPhii(
	.param .u64 .ptr .align 1 _Z7decryptPhii_param_0,
	.param .u32 _Z7decryptPhii_param_1,
	.param .u32 _Z7decryptPhii_param_2
)
{
	.reg .pred 	%p<46>;
	.reg .b16 	%rs<485>;
	.reg .b32 	%r<82>;
	.reg .b64 	%rd<38>;
	// demoted variable
	.shared .align 1 .b8 _ZZ7decryptPhiiE5sdata[8192];
	ld.param.u64 	%rd2, [_Z7decryptPhii_param_0];
	ld.param.u32 	%r34, [_Z7decryptPhii_param_1];
	cvta.to.global.u64 	%rd3, %rd2;
	mov.u32 	%r35, %tid.x;
	mov.u32 	%r36, %ctaid.x;
	shl.b32 	%r37, %r35, 4;
	shl.b32 	%r38, %r36, 13;
	add.s32 	%r1, %r37, %r38;
	setp.ge.s32 	%p1, %r1, %r34;
	cvt.s64.s32 	%rd4, %r1;
	add.s64 	%rd1, %rd3, %rd4;
	mov.u32 	%r39, _ZZ7decryptPhiiE5sdata;
	add.s32 	%r2, %r39, %r37;
	@%p1 bra 	$L__BB2_2;
	ld.global.u8 	%rs8, [%rd1];
	st.shared.u8 	[%r2], %rs8;
$L__BB2_2:
	add.s32 	%r3, %r1, 1;
	setp.ge.s32 	%p2, %r3, %r34;
	@%p2 bra 	$L__BB2_4;
	ld.global.u8 	%rs9, [%rd1+1];
	st.shared.u8 	[%r2+1], %rs9;
$L__BB2_4:
	add.s32 	%r4, %r1, 2;
	setp.ge.s32 	%p3, %r4, %r34;
	@%p3 bra 	$L__BB2_6;
	ld.global.u8 	%rs10, [%rd1+2];
	st.shared.u8 	[%r2+2], %rs10;
$L__BB2_6:
	add.s32 	%r5, %r1, 3;
	setp.ge.s32 	%p4, %r5, %r34;
	@%p4 bra 	$L__BB2_8;
	ld.global.u8 	%rs11, [%rd1+3];
	st.shared.u8 	[%r2+3], %rs11;
$L__BB2_8:
	add.s32 	%r6, %r1, 4;
	setp.ge.s32 	%p5, %r6, %r34;
	@%p5 bra 	$L__BB2_10;
	ld.global.u8 	%rs12, [%rd1+4];
	st.shared.u8 	[%r2+4], %rs12;
$L__BB2_10:
	add.s32 	%r7, %r1, 5;
	setp.ge.s32 	%p6, %r7, %r34;
	@%p6 bra 	$L__BB2_12;
	ld.global.u8 	%rs13, [%rd1+5];
	st.shared.u8 	[%r2+5], %rs13;
$L__BB2_12:
	add.s32 	%r8, %r1, 6;
	setp.ge.s32 	%p7, %r8, %r34;
	@%p7 bra 	$L__BB2_14;
	ld.global.u8 	%rs14, [%rd1+6];
	st.shared.u8 	[%r2+6], %rs14;
$L__BB2_14:
	add.s32 	%r9, %r1, 7;
	setp.ge.s32 	%p8, %r9, %r34;
	@%p8 bra 	$L__BB2_16;
	ld.global.u8 	%rs15, [%rd1+7];
	st.shared.u8 	[%r2+7], %rs15;
$L__BB2_16:
	add.s32 	%r10, %r1, 8;
	setp.ge.s32 	%p9, %r10, %r34;
	@%p9 bra 	$L__BB2_18;
	ld.global.u8 	%rs16, [%rd1+8];
	st.shared.u8 	[%r2+8], %rs16;
$L__BB2_18:
	add.s32 	%r11, %r1, 9;
	setp.ge.s32 	%p10, %r11, %r34;
	@%p10 bra 	$L__BB2_20;
	ld.global.u8 	%rs17, [%rd1+9];
	st.shared.u8 	[%r2+9], %rs17;
$L__BB2_20:
	add.s32 	%r40, %r1, 10;
	setp.ge.s32 	%p11, %r40, %r34;
	@%p11 bra 	$L__BB2_22;
	ld.global.u8 	%rs18, [%rd1+10];
	st.shared.u8 	[%r2+10], %rs18;
$L__BB2_22:
	add.s32 	%r12, %r1, 11;
	setp.ge.s32 	%p12, %r12, %r34;
	@%p12 bra 	$L__BB2_24;
	ld.global.u8 	%rs19, [%rd1+11];
	st.shared.u8 	[%r2+11], %rs19;
$L__BB2_24:
	add.s32 	%r13, %r1, 12;
	setp.ge.s32 	%p13, %r13, %r34;
	@%p13 bra 	$L__BB2_26;
	ld.global.u8 	%rs20, [%rd1+12];
	st.shared.u8 	[%r2+12], %rs20;
$L__BB2_26:
	add.s32 	%r14, %r1, 13;
	setp.ge.s32 	%p14, %r14, %r34;
	@%p14 bra 	$L__BB2_28;
	ld.global.u8 	%rs21, [%rd1+13];
	st.shared.u8 	[%r2+13], %rs21;
$L__BB2_28:
	add.s32 	%r15, %r1, 14;
	setp.ge.s32 	%p15, %r15, %r34;
	@%p15 bra 	$L__BB2_30;
	ld.global.u8 	%rs22, [%rd1+14];
	st.shared.u8 	[%r2+14], %rs22;
$L__BB2_30:
	add.s32 	%r16, %r1, 15;
	setp.ge.s32 	%p16, %r16, %r34;
	@%p16 bra 	$L__BB2_32;
	ld.global.u8 	%rs23, [%rd1+15];
	st.shared.u8 	[%r2+15], %rs23;
$L__BB2_32:
	bar.sync 	0;
	ld.shared.u8 	%rs24, [%r2];
	ld.global.u8 	%rs25, [key];
	xor.b16  	%rs26, %rs25, %rs24;
	st.shared.u8 	[%r2], %rs26;
	ld.shared.u8 	%rs27, [%r2+1];
	ld.global.u8 	%rs28, [key+1];
	xor.b16  	%rs29, %rs28, %rs27;
	st.shared.u8 	[%r2+1], %rs29;
	ld.shared.u8 	%rs30, [%r2+2];
	ld.global.u8 	%rs31, [key+2];
	xor.b16  	%rs32, %rs31, %rs30;
	st.shared.u8 	[%r2+2], %rs32;
	ld.shared.u8 	%rs33, [%r2+3];
	ld.global.u8 	%rs34, [key+3];
	xor.b16  	%rs35, %rs34, %rs33;
	st.shared.u8 	[%r2+3], %rs35;
	ld.shared.u8 	%rs36, [%r2+4];
	ld.global.u8 	%rs37, [key+4];
	xor.b16  	%rs38, %rs37, %rs36;
	st.shared.u8 	[%r2+4], %rs38;
	ld.shared.u8 	%rs39, [%r2+5];
	ld.global.u8 	%rs40, [key+5];
	xor.b16  	%rs41, %rs40, %rs39;
	st.shared.u8 	[%r2+5], %rs41;
	ld.shared.u8 	%rs42, [%r2+6];
	ld.global.u8 	%rs43, [key+6];
	xor.b16  	%rs44, %rs43, %rs42;
	st.shared.u8 	[%r2+6], %rs44;
	ld.shared.u8 	%rs45, [%r2+7];
	ld.global.u8 	%rs46, [key+7];
	xor.b16  	%rs47, %rs46, %rs45;
	st.shared.u8 	[%r2+7], %rs47;
	ld.shared.u8 	%rs48, [%r2+8];
	ld.global.u8 	%rs49, [key+8];
	xor.b16  	%rs50, %rs49, %rs48;
	st.shared.u8 	[%r2+8], %rs50;
	ld.shared.u8 	%rs51, [%r2+9];
	ld.global.u8 	%rs52, [key+9];
	xor.b16  	%rs53, %rs52, %rs51;
	st.shared.u8 	[%r2+9], %rs53;
	ld.shared.u8 	%rs54, [%r2+10];
	ld.global.u8 	%rs55, [key+10];
	xor.b16  	%rs56, %rs55, %rs54;
	st.shared.u8 	[%r2+10], %rs56;
	ld.shared.u8 	%rs57, [%r2+11];
	ld.global.u8 	%rs58, [key+11];
	xor.b16  	%rs59, %rs58, %rs57;
	st.shared.u8 	[%r2+11], %rs59;
	ld.shared.u8 	%rs60, [%r2+12];
	ld.global.u8 	%rs61, [key+12];
	xor.b16  	%rs62, %rs61, %rs60;
	st.shared.u8 	[%r2+12], %rs62;
	ld.shared.u8 	%rs63, [%r2+13];
	ld.global.u8 	%rs64, [key+13];
	xor.b16  	%rs65, %rs64, %rs63;
	st.shared.u8 	[%r2+13], %rs65;
	ld.shared.u8 	%rs66, [%r2+14];
	ld.global.u8 	%rs67, [key+14];
	xor.b16  	%rs68, %rs67, %rs66;
	st.shared.u8 	[%r2+14], %rs68;
	ld.shared.u8 	%rs69, [%r2+15];
	ld.global.u8 	%rs70, [key+15];
	xor.b16  	%rs71, %rs70, %rs69;
	st.shared.u8 	[%r2+15], %rs71;
	bar.sync 	0;
	ld.global.u32 	%r17, [Nb];
	setp.lt.s32 	%p17, %r17, 1;
	@%p17 bra 	$L__BB2_35;
	mov.b32 	%r76, 0;
$L__BB2_34:
	add.s32 	%r42, %r2, %r76;
	ld.shared.s8 	%rs72, [%r42];
	add.s32 	%r43, %r42, %r17;
	ld.shared.s8 	%rs73, [%r43];
	add.s32 	%r44, %r43, %r17;
	ld.shared.s8 	%rs74, [%r44];
	add.s32 	%r45, %r44, %r17;
	ld.shared.s8 	%rs75, [%r45];
	and.b16  	%rs76, %rs72, 1;
	neg.s16 	%rs77, %rs76;
	and.b16  	%rs78, %rs77, 14;
	shl.b16 	%rs79, %rs72, 6;
	cvt.s16.s8 	%rs80, %rs79;
	shr.s16 	%rs81, %rs80, 7;
	and.b16  	%rs82, %rs81, 28;
	xor.b16  	%rs83, %rs82, %rs78;
	shl.b16 	%rs84, %rs72, 5;
	cvt.s16.s8 	%rs85, %rs84;
	shr.s16 	%rs86, %rs85, 7;
	and.b16  	%rs87, %rs86, 56;
	xor.b16  	%rs88, %rs87, %rs83;
	shl.b16 	%rs89, %rs72, 4;
	cvt.s16.s8 	%rs90, %rs89;
	shr.s16 	%rs91, %rs90, 7;
	and.b16  	%rs92, %rs91, 112;
	xor.b16  	%rs93, %rs92, %rs88;
	shl.b16 	%rs94, %rs72, 3;
	cvt.s16.s8 	%rs95, %rs94;
	shr.s16 	%rs96, %rs95, 7;
	and.b16  	%rs97, %rs96, -32;
	xor.b16  	%rs98, %rs97, %rs93;
	shl.b16 	%rs99, %rs72, 2;
	cvt.s16.s8 	%rs100, %rs99;
	shr.s16 	%rs101, %rs100, 7;
	and.b16  	%rs102, %rs101, -37;
	xor.b16  	%rs103, %rs102, %rs98;
	shl.b16 	%rs104, %rs72, 1;
	cvt.s16.s8 	%rs105, %rs104;
	shr.s16 	%rs106, %rs105, 7;
	and.b16  	%rs107, %rs106, 173;
	xor.b16  	%rs108, %rs107, %rs103;
	shr.s16 	%rs109, %rs72, 7;
	and.b16  	%rs110, %rs109, 65;
	xor.b16  	%rs111, %rs110, %rs108;
	and.b16  	%rs112, %rs73, 1;
	neg.s16 	%rs113, %rs112;
	and.b16  	%rs114, %rs113, 11;
	shl.b16 	%rs115, %rs73, 6;
	cvt.s16.s8 	%rs116, %rs115;
	shr.s16 	%rs117, %rs116, 7;
	and.b16  	%rs118, %rs117, 22;
	xor.b16  	%rs119, %rs118, %rs114;
	shl.b16 	%rs120, %rs73, 5;
	cvt.s16.s8 	%rs121, %rs120;
	shr.s16 	%rs122, %rs121, 7;
	and.b16  	%rs123, %rs122, 44;
	xor.b16  	%rs124, %rs123, %rs119;
	shl.b16 	%rs125, %rs73, 4;
	cvt.s16.s8 	%rs126, %rs125;
	shr.s16 	%rs127, %rs126, 7;
	and.b16  	%rs128, %rs127, 88;
	xor.b16  	%rs129, %rs128, %rs124;
	shl.b16 	%rs130, %rs73, 3;
	cvt.s16.s8 	%rs131, %rs130;
	shr.s16 	%rs132, %rs131, 7;
	and.b16  	%rs133, %rs132, -80;
	xor.b16  	%rs134, %rs133, %rs129;
	shl.b16 	%rs135, %rs73, 2;
	cvt.s16.s8 	%rs136, %rs135;
	shr.s16 	%rs137, %rs136, 7;
	and.b16  	%rs138, %rs137, 123;
	xor.b16  	%rs139, %rs138, %rs134;
	shl.b16 	%rs140, %rs73, 1;
	cvt.s16.s8 	%rs141, %rs140;
	shr.s16 	%rs142, %rs141, 7;
	and.b16  	%rs143, %rs142, 246;
	xor.b16  	%rs144, %rs143, %rs139;
	shr.s16 	%rs145, %rs73, 7;
	and.b16  	%rs146, %rs145, 247;
	xor.b16  	%rs147, %rs146, %rs144;
	xor.b16  	%rs148, %rs147, %rs111;
	and.b16  	%rs149, %rs74, 1;
	neg.s16 	%rs150, %rs149;
	and.b16  	%rs151, %rs150, 13;
	shl.b16 	%rs152, %rs74, 6;
	cvt.s16.s8 	%rs153, %rs152;
	shr.s16 	%rs154, %rs153, 7;
	and.b16  	%rs155, %rs154, 26;
	xor.b16  	%rs156, %rs155, %rs151;
	shl.b16 	%rs157, %rs74, 5;
	cvt.s16.s8 	%rs158, %rs157;
	shr.s16 	%rs159, %rs158, 7;
	and.b16  	%rs160, %rs159, 52;
	xor.b16  	%rs161, %rs160, %rs156;
	shl.b16 	%rs162, %rs74, 4;
	cvt.s16.s8 	%rs163, %rs162;
	shr.s16 	%rs164, %rs163, 7;
	and.b16  	%rs165, %rs164, 104;
	xor.b16  	%rs166, %rs165, %rs161;
	shl.b16 	%rs167, %rs74, 3;
	cvt.s16.s8 	%rs168, %rs167;
	shr.s16 	%rs169, %rs168, 7;
	and.b16  	%rs170, %rs169, -48;
	xor.b16  	%rs171, %rs170, %rs166;
	shl.b16 	%rs172, %rs74, 2;
	cvt.s16.s8 	%rs173, %rs172;
	shr.s16 	%rs174, %rs173, 7;
	and.b16  	%rs175, %rs174, 187;
	xor.b16  	%rs176, %rs175, %rs171;
	shl.b16 	%rs177, %rs74, 1;
	cvt.s16.s8 	%rs178, %rs177;
	shr.s16 	%rs179, %rs178, 7;
	and.b16  	%rs180, %rs179, 109;
	xor.b16  	%rs181, %rs180, %rs176;
	shr.s16 	%rs182, %rs74, 7;
	and.b16  	%rs183, %rs182, 218;
	xor.b16  	%rs184, %rs183, %rs181;
	xor.b16  	%rs185, %rs148, %rs184;
	and.b16  	%rs186, %rs75, 1;
	neg.s16 	%rs187, %rs186;
	and.b16  	%rs188, %rs187, 9;
	shl.b16 	%rs189, %rs75, 6;
	cvt.s16.s8 	%rs190, %rs189;
	shr.s16 	%rs191, %rs190, 7;
	and.b16  	%rs192, %rs191, 18;
	or.b16  	%rs193, %rs192, %rs188;
	shl.b16 	%rs194, %rs75, 5;
	cvt.s16.s8 	%rs195, %rs194;
	shr.s16 	%rs196, %rs195, 7;
	and.b16  	%rs197, %rs196, 36;
	or.b16  	%rs198, %rs197, %rs193;
	shl.b16 	%rs199, %rs75, 4;
	cvt.s16.s8 	%rs200, %rs199;
	shr.s16 	%rs201, %rs200, 7;
	and.b16  	%rs202, %rs201, 72;
	xor.b16  	%rs203, %rs202, %rs198;
	shl.b16 	%rs204, %rs75, 3;
	cvt.s16.s8 	%rs205, %rs204;
	shr.s16 	%rs206, %rs205, 7;
	and.b16  	%rs207, %rs206, 144;
	xor.b16  	%rs208, %rs207, %rs203;
	shl.b16 	%rs209, %rs75, 2;
	cvt.s16.s8 	%rs210, %rs209;
	shr.s16 	%rs211, %rs210, 7;
	and.b16  	%rs212, %rs211, 59;
	xor.b16  	%rs213, %rs212, %rs208;
	shl.b16 	%rs214, %rs75, 1;
	cvt.s16.s8 	%rs215, %rs214;
	shr.s16 	%rs216, %rs215, 7;
	and.b16  	%rs217, %rs216, 118;
	xor.b16  	%rs218, %rs217, %rs213;
	shr.s16 	%rs219, %rs75, 7;
	and.b16  	%rs220, %rs219, 236;
	xor.b16  	%rs221, %rs220, %rs218;
	xor.b16  	%rs222, %rs185, %rs221;
	and.b16  	%rs223, %rs77, 9;
	and.b16  	%rs224, %rs81, 18;
	or.b16  	%rs225, %rs224, %rs223;
	and.b16  	%rs226, %rs86, 36;
	or.b16  	%rs227, %rs226, %rs225;
	and.b16  	%rs228, %rs91, 72;
	xor.b16  	%rs229, %rs228, %rs227;
	and.b16  	%rs230, %rs96, -112;
	xor.b16  	%rs231, %rs230, %rs229;
	and.b16  	%rs232, %rs101, 59;
	xor.b16  	%rs233, %rs232, %rs231;
	and.b16  	%rs234, %rs106, 118;
	xor.b16  	%rs235, %rs234, %rs233;
	and.b16  	%rs236, %rs109, 236;
	xor.b16  	%rs237, %rs236, %rs235;
	and.b16  	%rs238, %rs113, 14;
	and.b16  	%rs239, %rs117, 28;
	xor.b16  	%rs240, %rs239, %rs238;
	and.b16  	%rs241, %rs122, 56;
	xor.b16  	%rs242, %rs241, %rs240;
	and.b16  	%rs243, %rs127, 112;
	xor.b16  	%rs244, %rs243, %rs242;
	and.b16  	%rs245, %rs132, -32;
	xor.b16  	%rs246, %rs245, %rs244;
	and.b16  	%rs247, %rs137, -37;
	xor.b16  	%rs248, %rs247, %rs246;
	and.b16  	%rs249, %rs142, 173;
	xor.b16  	%rs250, %rs249, %rs248;
	and.b16  	%rs251, %rs145, 65;
	xor.b16  	%rs252, %rs251, %rs250;
	xor.b16  	%rs253, %rs252, %rs237;
	and.b16  	%rs254, %rs150, 11;
	and.b16  	%rs255, %rs154, 22;
	xor.b16  	%rs256, %rs255, %rs254;
	and.b16  	%rs257, %rs159, 44;
	xor.b16  	%rs258, %rs257, %rs256;
	and.b16  	%rs259, %rs164, 88;
	xor.b16  	%rs260, %rs259, %rs258;
	and.b16  	%rs261, %rs169, -80;
	xor.b16  	%rs262, %rs261, %rs260;
	and.b16  	%rs263, %rs174, 123;
	xor.b16  	%rs264, %rs263, %rs262;
	and.b16  	%rs265, %rs179, 246;
	xor.b16  	%rs266, %rs265, %rs264;
	and.b16  	%rs267, %rs182, 247;
	xor.b16  	%rs268, %rs267, %rs266;
	xor.b16  	%rs269, %rs253, %rs268;
	and.b16  	%rs270, %rs187, 13;
	and.b16  	%rs271, %rs191, 26;
	xor.b16  	%rs272, %rs271, %rs270;
	and.b16  	%rs273, %rs196, 52;
	xor.b16  	%rs274, %rs273, %rs272;
	and.b16  	%rs275, %rs201, 104;
	xor.b16  	%rs276, %rs275, %rs274;
	and.b16  	%rs277, %rs206, 208;
	xor.b16  	%rs278, %rs277, %rs276;
	and.b16  	%rs279, %rs211, 187;
	xor.b16  	%rs280, %rs279, %rs278;
	and.b16  	%rs281, %rs216, 109;
	xor.b16  	%rs282, %rs281, %rs280;
	and.b16  	%rs283, %rs219, 218;
	xor.b16  	%rs284, %rs283, %rs282;
	xor.b16  	%rs285, %rs269, %rs284;
	and.b16  	%rs286, %rs77, 13;
	and.b16  	%rs287, %rs81, 26;
	xor.b16  	%rs288, %rs287, %rs286;
	and.b16  	%rs289, %rs86, 52;
	xor.b16  	%rs290, %rs289, %rs288;
	and.b16  	%rs291, %rs91, 104;
	xor.b16  	%rs292, %rs291, %rs290;
	and.b16  	%rs293, %rs96, -48;
	xor.b16  	%rs294, %rs293, %rs292;
	and.b16  	%rs295, %rs101, -69;
	xor.b16  	%rs296, %rs295, %rs294;
	and.b16  	%rs297, %rs106, 109;
	xor.b16  	%rs298, %rs297, %rs296;
	and.b16  	%rs299, %rs109, 218;
	xor.b16  	%rs300, %rs299, %rs298;
	and.b16  	%rs301, %rs113, 9;
	and.b16  	%rs302, %rs117, 18;
	or.b16  	%rs303, %rs302, %rs301;
	and.b16  	%rs304, %rs122, 36;
	or.b16  	%rs305, %rs304, %rs303;
	and.b16  	%rs306, %rs127, 72;
	xor.b16  	%rs307, %rs306, %rs305;
	and.b16  	%rs308, %rs132, -112;
	xor.b16  	%rs309, %rs308, %rs307;
	and.b16  	%rs310, %rs137, 59;
	xor.b16  	%rs311, %rs310, %rs309;
	and.b16  	%rs312, %rs142, 118;
	xor.b16  	%rs313, %rs312, %rs311;
	and.b16  	%rs314, %rs145, 236;
	xor.b16  	%rs315, %rs314, %rs313;
	xor.b16  	%rs316, %rs315, %rs300;
	and.b16  	%rs317, %rs150, 14;
	and.b16  	%rs318, %rs154, 28;
	xor.b16  	%rs319, %rs318, %rs317;
	and.b16  	%rs320, %rs159, 56;
	xor.b16  	%rs321, %rs320, %rs319;
	and.b16  	%rs322, %rs164, 112;
	xor.b16  	%rs323, %rs322, %rs321;
	and.b16  	%rs324, %rs169, -32;
	xor.b16  	%rs325, %rs324, %rs323;
	and.b16  	%rs326, %rs174, 219;
	xor.b16  	%rs327, %rs326, %rs325;
	and.b16  	%rs328, %rs179, 173;
	xor.b16  	%rs329, %rs328, %rs327;
	and.b16  	%rs330, %rs182, 65;
	xor.b16  	%rs331, %rs330, %rs329;
	xor.b16  	%rs332, %rs316, %rs331;
	and.b16  	%rs333, %rs187, 11;
	and.b16  	%rs334, %rs191, 22;
	xor.b16  	%rs335, %rs334, %rs333;
	and.b16  	%rs336, %rs196, 44;
	xor.b16  	%rs337, %rs336, %rs335;
	and.b16  	%rs338, %rs201, 88;
	xor.b16  	%rs339, %rs338, %rs337;
	and.b16  	%rs340, %rs206, 176;
	xor.b16  	%rs341, %rs340, %rs339;
	and.b16  	%rs342, %rs211, 123;
	xor.b16  	%rs343, %rs342, %rs341;
	and.b16  	%rs344, %rs216, 246;
	xor.b16  	%rs345, %rs344, %rs343;
	and.b16  	%rs346, %rs219, 247;
	xor.b16  	%rs347, %rs346, %rs345;
	xor.b16  	%rs348, %rs332, %rs347;
	and.b16  	%rs349, %rs77, 11;
	and.b16  	%rs350, %rs81, 22;
	xor.b16  	%rs351, %rs350, %rs349;
	and.b16  	%rs352, %rs86, 44;
	xor.b16  	%rs353, %rs352, %rs351;
	and.b16  	%rs354, %rs91, 88;
	xor.b16  	%rs355, %rs354, %rs353;
	and.b16  	%rs356, %rs96, -80;
	xor.b16  	%rs357, %rs356, %rs355;
	and.b16  	%rs358, %rs101, 123;
	xor.b16  	%rs359, %rs358, %rs357;
	and.b16  	%rs360, %rs106, 246;
	xor.b16  	%rs361, %rs360, %rs359;
	and.b16  	%rs362, %rs109, 247;
	xor.b16  	%rs363, %rs362, %rs361;
	and.b16  	%rs364, %rs113, 13;
	and.b16  	%rs365, %rs117, 26;
	xor.b16  	%rs366, %rs365, %rs364;
	and.b16  	%rs367, %rs122, 52;
	xor.b16  	%rs368, %rs367, %rs366;
	and.b16  	%rs369, %rs127, 104;
	xor.b16  	%rs370, %rs369, %rs368;
	and.b16  	%rs371, %rs132, -48;
	xor.b16  	%rs372, %rs371, %rs370;
	and.b16  	%rs373, %rs137, -69;
	xor.b16  	%rs374, %rs373, %rs372;
	and.b16  	%rs375, %rs142, 109;
	xor.b16  	%rs376, %rs375, %rs374;
	and.b16  	%rs377, %rs145, 218;
	xor.b16  	%rs378, %rs377, %rs376;
	xor.b16  	%rs379, %rs378, %rs363;
	and.b16  	%rs380, %rs150, 9;
	and.b16  	%rs381, %rs154, 18;
	or.b16  	%rs382, %rs381, %rs380;
	and.b16  	%rs383, %rs159, 36;
	or.b16  	%rs384, %rs383, %rs382;
	and.b16  	%rs385, %rs164, 72;
	xor.b16  	%rs386, %rs385, %rs384;
	and.b16  	%rs387, %rs169, -112;
	xor.b16  	%rs388, %rs387, %rs386;
	and.b16  	%rs389, %rs174, 59;
	xor.b16  	%rs390, %rs389, %rs388;
	and.b16  	%rs391, %rs179, 118;
	xor.b16  	%rs392, %rs391, %rs390;
	and.b16  	%rs393, %rs182, 236;
	xor.b16  	%rs394, %rs393, %rs392;
	xor.b16  	%rs395, %rs379, %rs394;
	and.b16  	%rs396, %rs187, 14;
	and.b16  	%rs397, %rs191, 28;
	xor.b16  	%rs398, %rs397, %rs396;
	and.b16  	%rs399, %rs196, 56;
	xor.b16  	%rs400, %rs399, %rs398;
	and.b16  	%rs401, %rs201, 112;
	xor.b16  	%rs402, %rs401, %rs400;
	and.b16  	%rs403, %rs206, 224;
	xor.b16  	%rs404, %rs403, %rs402;
	and.b16  	%rs405, %rs211, 219;
	xor.b16  	%rs406, %rs405, %rs404;
	and.b16  	%rs407, %rs216, 173;
	xor.b16  	%rs408, %rs407, %rs406;
	and.b16  	%rs409, %rs219, 65;
	xor.b16  	%rs410, %rs409, %rs408;
	xor.b16  	%rs411, %rs395, %rs410;
	st.shared.u8 	[%r42], %rs222;
	st.shared.u8 	[%r43], %rs285;
	st.shared.u8 	[%r44], %rs348;
	st.shared.u8 	[%r45], %rs411;
	add.s32 	%r76, %r76, 1;
	and.b32  	%r46, %r76, 255;
	setp.gt.u32 	%p18, %r17, %r46;
	@%p18 bra 	$L__BB2_34;
$L__BB2_35:
	bar.sync 	0;
	ld.shared.u8 	%rd5, [%r2];
	mov.u64 	%rd6, inv_s_box;
	add.s64 	%rd7, %rd6, %rd5;
	ld.global.u8 	%rs412, [%rd7];
	st.shared.u8 	[%r2], %rs412;
	ld.shared.u8 	%rd8, [%r2+1];
	add.s64 	%rd9, %rd6, %rd8;
	ld.global.u8 	%rs413, [%rd9];
	st.shared.u8 	[%r2+1], %rs413;
	ld.shared.u8 	%rd10, [%r2+2];
	add.s64 	%rd11, %rd6, %rd10;
	ld.global.u8 	%rs414, [%rd11];
	st.shared.u8 	[%r2+2], %rs414;
	ld.shared.u8 	%rd12, [%r2+3];
	add.s64 	%rd13, %rd6, %rd12;
	ld.global.u8 	%rs415, [%rd13];
	st.shared.u8 	[%r2+3], %rs415;
	ld.shared.u8 	%rd14, [%r2+4];
	add.s64 	%rd15, %rd6, %rd14;
	ld.global.u8 	%rs416, [%rd15];
	st.shared.u8 	[%r2+4], %rs416;
	ld.shared.u8 	%rd16, [%r2+5];
	add.s64 	%rd17, %rd6, %rd16;
	ld.global.u8 	%rs417, [%rd17];
	st.shared.u8 	[%r2+5], %rs417;
	ld.shared.u8 	%rd18, [%r2+6];
	add.s64 	%rd19, %rd6, %rd18;
	ld.global.u8 	%rs418, [%rd19];
	st.shared.u8 	[%r2+6], %rs418;
	ld.shared.u8 	%rd20, [%r2+7];
	add.s64 	%rd21, %rd6, %rd20;
	ld.global.u8 	%rs419, [%rd21];
	st.shared.u8 	[%r2+7], %rs419;
	ld.shared.u8 	%rd22, [%r2+8];
	add.s64 	%rd23, %rd6, %rd22;
	ld.global.u8 	%rs420, [%rd23];
	st.shared.u8 	[%r2+8], %rs420;
	ld.shared.u8 	%rd24, [%r2+9];
	add.s64 	%rd25, %rd6, %rd24;
	ld.global.u8 	%rs421, [%rd25];
	st.shared.u8 	[%r2+9], %rs421;
	ld.shared.u8 	%rd26, [%r2+10];
	add.s64 	%rd27, %rd6, %rd26;
	ld.global.u8 	%rs422, [%rd27];
	st.shared.u8 	[%r2+10], %rs422;
	ld.shared.u8 	%rd28, [%r2+11];
	add.s64 	%rd29, %rd6, %rd28;
	ld.global.u8 	%rs423, [%rd29];
	st.shared.u8 	[%r2+11], %rs423;
	ld.shared.u8 	%rd30, [%r2+12];
	add.s64 	%rd31, %rd6, %rd30;
	ld.global.u8 	%rs424, [%rd31];
	st.shared.u8 	[%r2+12], %rs424;
	ld.shared.u8 	%rd32, [%r2+13];
	add.s64 	%rd33, %rd6, %rd32;
	ld.global.u8 	%rs425, [%rd33];
	st.shared.u8 	[%r2+13], %rs425;
	ld.shared.u8 	%rd34, [%r2+14];
	add.s64 	%rd35, %rd6, %rd34;
	ld.global.u8 	%rs426, [%rd35];
	st.shared.u8 	[%r2+14], %rs426;
	ld.shared.u8 	%rd36, [%r2+15];
	add.s64 	%rd37, %rd6, %rd36;
	ld.global.u8 	%rs427, [%rd37];
	st.shared.u8 	[%r2+15], %rs427;
	bar.sync 	0;
	mov.u32 	%r47, %ctaid.x;
	mov.u32 	%r48, %ntid.x;
	mov.u32 	%r49, %tid.x;
	mad.lo.s32 	%r50, %r47, %r48, %r49;
	shl.b32 	%r51, %r50, 4;
	setp.ge.s32 	%p19, %r51, %r34;
	@%p19 bra 	$L__BB2_54;
	ld.global.u32 	%r20, [Nb];
	cvt.u16.u32 	%rs428, %r20;
	add.s16 	%rs1, %rs428, -1;
	and.b16  	%rs429, %rs1, 255;
	setp.ne.s16 	%p20, %rs429, 0;
	@%p20 bra 	$L__BB2_38;
	shl.b32 	%r63, %r20, 1;
	add.s32 	%r64, %r2, %r63;
	add.s32 	%r65, %r2, %r20;
	ld.shared.u8 	%rs464, [%r64+-1];
	st.shared.u8 	[%r65], %rs464;
	add.s32 	%r66, %r65, %r63;
	add.s32 	%r67, %r65, %r20;
	ld.shared.u8 	%rs465, [%r66+-1];
	st.shared.u8 	[%r67], %rs465;
	add.s32 	%r68, %r67, %r63;
	add.s32 	%r69, %r67, %r20;
	ld.shared.u8 	%rs466, [%r68+-1];
	st.shared.u8 	[%r69], %rs466;
	bra.uni 	$L__BB2_54;
$L__BB2_38:
	and.b16  	%rs2, %rs1, 248;
	mov.b32 	%r77, 1;
$L__BB2_39:
	mad.lo.s32 	%r22, %r20, %r77, %r2;
	mov.b16 	%rs483, 0;
	mad.lo.s32 	%r54, %r20, %r77, %r20;
	add.s32 	%r55, %r2, %r54;
$L__BB2_40:
	cvt.u32.u16 	%r53, %rs1;
	and.b32  	%r80, %r53, 255;
	add.s16 	%rs433, %rs428, -2;
	and.b16  	%rs434, %rs433, 255;
	setp.lt.u16 	%p21, %rs434, 7;
	ld.shared.u8 	%rs4, [%r55+-1];
	@%p21 bra 	$L__BB2_44;
	add.s32 	%r78, %r80, -4;
	mov.b16 	%rs484, 0;
$L__BB2_42:
	.pragma "nounroll";
	add.s32 	%r56, %r22, %r78;
	ld.shared.u8 	%rs436, [%r56+3];
	st.shared.u8 	[%r56+4], %rs436;
	ld.shared.u8 	%rs437, [%r56+2];
	st.shared.u8 	[%r56+3], %rs437;
	ld.shared.u8 	%rs438, [%r56+1];
	st.shared.u8 	[%r56+2], %rs438;
	ld.shared.u8 	%rs439, [%r56];
	st.shared.u8 	[%r56+1], %rs439;
	ld.shared.u8 	%rs440, [%r56+-1];
	st.shared.u8 	[%r56], %rs440;
	ld.shared.u8 	%rs441, [%r56+-2];
	st.shared.u8 	[%r56+-1], %rs441;
	ld.shared.u8 	%rs442, [%r56+-3];
	st.shared.u8 	[%r56+-2], %rs442;
	ld.shared.u8 	%rs443, [%r56+-4];
	st.shared.u8 	[%r56+-3], %rs443;
	add.s16 	%rs484, %rs484, 8;
	and.b16  	%rs444, %rs484, 255;
	setp.ne.s16 	%p22, %rs444, %rs2;
	add.s32 	%r78, %r78, -8;
	@%p22 bra 	$L__BB2_42;
	add.s32 	%r80, %r78, 4;
$L__BB2_44:
	and.b16  	%rs447, %rs1, 7;
	setp.eq.s16 	%p23, %rs447, 0;
	@%p23 bra 	$L__BB2_52;
	add.s16 	%rs451, %rs447, -1;
	setp.lt.u16 	%p24, %rs451, 3;
	@%p24 bra 	$L__BB2_47;
	add.s32 	%r57, %r22, %r80;
	ld.shared.u8 	%rs452, [%r57+-1];
	st.shared.u8 	[%r57], %rs452;
	ld.shared.u8 	%rs453, [%r57+-2];
	st.shared.u8 	[%r57+-1], %rs453;
	ld.shared.u8 	%rs454, [%r57+-3];
	st.shared.u8 	[%r57+-2], %rs454;
	ld.shared.u8 	%rs455, [%r57+-4];
	st.shared.u8 	[%r57+-3], %rs455;
	add.s32 	%r80, %r80, -4;
$L__BB2_47:
	and.b16  	%rs458, %rs1, 3;
	setp.eq.s16 	%p25, %rs458, 0;
	@%p25 bra 	$L__BB2_52;
	and.b16  	%rs460, %rs428, 3;
	setp.eq.s16 	%p26, %rs460, 2;
	@%p26 bra 	$L__BB2_50;
	add.s32 	%r58, %r22, %r80;
	ld.shared.u8 	%rs461, [%r58+-1];
	st.shared.u8 	[%r58], %rs461;
	ld.shared.u8 	%rs462, [%r58+-2];
	st.shared.u8 	[%r58+-1], %rs462;
	add.s32 	%r80, %r80, -2;
$L__BB2_50:
	and.b32  	%r59, %r20, 1;
	setp.eq.b32 	%p27, %r59, 1;
	@%p27 bra 	$L__BB2_52;
	add.s32 	%r60, %r22, %r80;
	ld.shared.u8 	%rs463, [%r60+-1];
	st.shared.u8 	[%r60], %rs463;
$L__BB2_52:
	st.shared.u8 	[%r22], %rs4;
	add.s16 	%rs483, %rs483, 1;
	cvt.u32.u16 	%r61, %rs483;
	and.b32  	%r62, %r61, 255;
	setp.gt.u32 	%p28, %r77, %r62;
	@%p28 bra 	$L__BB2_40;
	add.s32 	%r77, %r77, 1;
	setp.ne.s32 	%p29, %r77, 4;
	@%p29 bra 	$L__BB2_39;
$L__BB2_54:
	setp.ge.s32 	%p30, %r1, %r34;
	bar.sync 	0;
	@%p30 bra 	$L__BB2_56;
	ld.shared.u8 	%rs467, [%r2];
	st.global.u8 	[%rd1], %rs467;
$L__BB2_56:
	setp.ge.s32 	%p31, %r3, %r34;
	@%p31 bra 	$L__BB2_58;
	ld.shared.u8 	%rs468, [%r2+1];
	st.global.u8 	[%rd1+1], %rs468;
$L__BB2_58:
	setp.ge.s32 	%p32, %r4, %r34;
	@%p32 bra 	$L__BB2_60;
	ld.shared.u8 	%rs469, [%r2+2];
	st.global.u8 	[%rd1+2], %rs469;
$L__BB2_60:
	setp.ge.s32 	%p33, %r5, %r34;
	@%p33 bra 	$L__BB2_62;
	ld.shared.u8 	%rs470, [%r2+3];
	st.global.u8 	[%rd1+3], %rs470;
$L__BB2_62:
	setp.ge.s32 	%p34, %r6, %r34;
	@%p34 bra 	$L__BB2_64;
	ld.shared.u8 	%rs471, [%r2+4];
	st.global.u8 	[%rd1+4], %rs471;
$L__BB2_64:
	setp.ge.s32 	%p35, %r7, %r34;
	@%p35 bra 	$L__BB2_66;
	ld.shared.u8 	%rs472, [%r2+5];
	st.global.u8 	[%rd1+5], %rs472;
$L__BB2_66:
	setp.ge.s32 	%p36, %r8, %r34;
	@%p36 bra 	$L__BB2_68;
	ld.shared.u8 	%rs473, [%r2+6];
	st.global.u8 	[%rd1+6], %rs473;
$L__BB2_68:
	setp.ge.s32 	%p37, %r9, %r34;
	@%p37 bra 	$L__BB2_70;
	ld.shared.u8 	%rs474, [%r2+7];
	st.global.u8 	[%rd1+7], %rs474;
$L__BB2_70:
	setp.ge.s32 	%p38, %r10, %r34;
	@%p38 bra 	$L__BB2_72;
	ld.shared.u8 	%rs475, [%r2+8];
	st.global.u8 	[%rd1+8], %rs475;
$L__BB2_72:
	setp.ge.s32 	%p39, %r11, %r34;
	@%p39 bra 	$L__BB2_74;
	ld.shared.u8 	%rs476, [%r2+9];
	st.global.u8 	[%rd1+9], %rs476;
$L__BB2_74:
	shl.b32 	%r71, %r49, 4;
	shl.b32 	%r73, %r47, 13;
	add.s32 	%r74, %r71, %r73;
	or.b32  	%r75, %r74, 10;
	setp.ge.s32 	%p40, %r75, %r34;
	@%p40 bra 	$L__BB2_76;
	ld.shared.u8 	%rs477, [%r2+10];
	st.global.u8 	[%rd1+10], %rs477;
$L__BB2_76:
	setp.ge.s32 	%p41, %r12, %r34;
	@%p41 bra 	$L__BB2_78;
	ld.shared.u8 	%rs478, [%r2+11];
	st.global.u8 	[%rd1+11], %rs478;
$L__BB2_78:
	setp.ge.s32 	%p42, %r13, %r34;
	@%p42 bra 	$L__BB2_80;
	ld.shared.u8 	%rs479, [%r2+12];
	st.global.u8 	[%rd1+12], %rs479;
$L__BB2_80:
	setp.ge.s32 	%p43, %r14, %r34;
	@%p43 bra 	$L__BB2_82;
	ld.shared.u8 	%rs480, [%r2+13];
	st.global.u8 	[%rd1+13], %rs480;
$L__BB2_82:
	setp.ge.s32 	%p44, %r15, %r34;
	@%p44 bra 	$L__BB2_84;
	ld.shared.u8 	%rs481, [%r2+14];
	st.global.u8 	[%rd1+14], %rs481;
$L__BB2_84:
	setp.ge.s32 	%p45, %r16, %r34;
	@%p45 bra 	$L__BB2_86;
	ld.shared.u8 	%rs482, [%r2+15];
	st.global.u8 	[%rd1+15], %rs482;
$L__BB2_86:
	bar.sync 	0;
	ret;

}


// ===== COMPILED SASS (sm_100) =====

	.target	sm_100

	.elftype	@"ET_EXEC"


//--------------------- .note.nv.tkinfo           --------------------------
	.section	.note.nv.tkinfo,"",@"SHT_NOTE"
	.sectionflags	@"SHF_NOTE_NV_TKINFO"
	.tkinfo
        /*0018*/ 	.word	0x00000002
        /*0030*/ 	.string	""
        /*0030*/ 	.string	"ptxas"
        /*0030*/ 	.string	"Cuda compilation tools, release 13.0, V13.0.88"
        /*0030*/ 	.string	"Build cuda_13.0.r13.0/compiler.36424714_0"
        /*0030*/ 	.string	"-arch sm_100 -m 64 "



//--------------------- .note.nv.cuinfo           --------------------------
	.section	.note.nv.cuinfo,"",@"SHT_NOTE"
	.sectionflags	@"SHF_NOTE_NV_CUINFO"
        /*0018*/ 	.short	0x0002
        /*001a*/ 	.short	0x0064
        /*001c*/ 	.short	0x0082
	.zero		2


//--------------------- .nv.info                  --------------------------
	.section	.nv.info,"",@"SHT_CUDA_INFO"
	.align	4


	//----- nvinfo : EIATTR_REGCOUNT
	.align		4
        /*0000*/ 	.byte	0x04, 0x2f
        /*0002*/ 	.short	(.L_5 - .L_4)
	.align		4
.L_4:
        /*0004*/ 	.word	index@(_Z7RB_SwapPhi)
        /*0008*/ 	.word	0x0000000a


	//----- nvinfo : EIATTR_FRAME_SIZE
	.align		4
.L_5:
        /*000c*/ 	.byte	0x04, 0x11
        /*000e*/ 	.short	(.L_7 - .L_6)
	.align		4
.L_6:
        /*0010*/ 	.word	index@(_Z7RB_SwapPhi)
        /*0014*/ 	.word	0x00000000


	//----- nvinfo : EIATTR_REGCOUNT
	.align		4
.L_7:
        /*0018*/ 	.byte	0x04, 0x2f
        /*001a*/ 	.short	(.L_9 - .L_8)
	.align		4
.L_8:
        /*001c*/ 	.word	index@(_Z7encryptPhii)
        /*0020*/ 	.word	0x00000028


	//----- nvinfo : EIATTR_FRAME_SIZE
	.align		4
.L_9:
        /*0024*/ 	.byte	0x04, 0x11
        /*0026*/ 	.short	(.L_11 - .L_10)
	.align		4
.L_10:
        /*0028*/ 	.word	index@(_Z7encryptPhii)
        /*002c*/ 	.word	0x00000000


	//----- nvinfo : EIATTR_REGCOUNT
	.align		4
.L_11:
        /*0030*/ 	.byte	0x04, 0x2f
        /*0032*/ 	.short	(.L_13 - .L_12)
	.align		4
.L_12:
        /*0034*/ 	.word	index@(_Z7decryptPhii)
        /*0038*/ 	.word	0x00000020


	//----- nvinfo : EIATTR_FRAME_SIZE
	.align		4
.L_13:
        /*003c*/ 	.byte	0x04, 0x11
        /*003e*/ 	.short	(.L_15 - .L_14)
	.align		4
.L_14:
        /*0040*/ 	.word	index@(_Z7decryptPhii)
        /*0044*/ 	.word	0x00000000


	//----- nvinfo : EIATTR_MIN_STACK_SIZE
	.align		4
.L_15:
        /*0048*/ 	.byte	0x04, 0x12
        /*004a*/ 	.short	(.L_17 - .L_16)
	.align		4
.L_16:
        /*004c*/ 	.word	index@(_Z7decryptPhii)
        /*0050*/ 	.word	0x00000000


	//----- nvinfo : EIATTR_MIN_STACK_SIZE
	.align		4
.L_17:
        /*0054*/ 	.byte	0x04, 0x12
        /*0056*/ 	.short	(.L_19 - .L_18)
	.align		4
.L_18:
        /*0058*/ 	.word	index@(_Z7encryptPhii)
        /*005c*/ 	.word	0x00000000


	//----- nvinfo : EIATTR_MIN_STACK_SIZE
	.align		4
.L_19:
        /*0060*/ 	.byte	0x04, 0x12
        /*0062*/ 	.short	(.L_21 - .L_20)
	.align		4
.L_20:
        /*0064*/ 	.word	index@(_Z7RB_SwapPhi)
        /*0068*/ 	.word	0x00000000
.L_21:


//--------------------- .nv.compat                --------------------------
	.section	.nv.compat,"",@"SHT_CUDA_COMPAT_INFO"
	.align	4
        /*0000*/ 	.byte	0x02, 0x09, 0x00, 0x00, 0x02, 0x02, 0x01, 0x00, 0x02, 0x05, 0x05, 0x00, 0x03, 0x07, 0x01, 0x01
        /*0010*/ 	.byte	0x02, 0x03, 0x00, 0x00, 0x02, 0x06, 0x01, 0x00, 0x04, 0x0b, 0x08, 0x00, 0x09, 0x00, 0x00, 0x00
        /*0020*/ 	.byte	0x00, 0x00, 0x00, 0x00


//--------------------- .nv.info._Z7decryptPhii   --------------------------
	.section	.nv.info._Z7decryptPhii,"",@"SHT_CUDA_INFO"
	.sectionflags	@""
	.align	4


	//----- nvinfo : EIATTR_CUDA_API_VERSION
	.align		4
        /*0000*/ 	.byte	0x04, 0x37
        /*0002*/ 	.short	(.L_23 - .L_22)
.L_22:
        /*0004*/ 	.word	0x00000082


	//----- nvinfo : EIATTR_KPARAM_INFO
	.align		4
.L_23:
        /*0008*/ 	.byte	0x04, 0x17
        /*000a*/ 	.short	(.L_25 - .L_24)
.L_24:
        /*000c*/ 	.word	0x00000000
        /*0010*/ 	.short	0x0002
        /*0012*/ 	.short	0x000c
        /*0014*/ 	.byte	0x00, 0xf0, 0x11, 0x00


	//----- nvinfo : EIATTR_KPARAM_INFO
	.align		4
.L_25:
        /*0018*/ 	.byte	0x04, 0x17
        /*001a*/ 	.short	(.L_27 - .L_26)
.L_26:
        /*001c*/ 	.word	0x00000000
        /*0020*/ 	.short	0x0001
        /*0022*/ 	.short	0x0008
        /*0024*/ 	.byte	0x00, 0xf0, 0x11, 0x00


	//----- nvinfo : EIATTR_KPARAM_INFO
	.align		4
.L_27:
        /*0028*/ 	.byte	0x04, 0x17
        /*002a*/ 	.short	(.L_29 - .L_28)
.L_28:
        /*002c*/ 	.word	0x00000000
        /*0030*/ 	.short	0x0000
        /*0032*/ 	.short	0x0000
        /*0034*/ 	.byte	0x00, 0xf5, 0x21, 0x00


	//----- nvinfo : EIATTR_SPARSE_MMA_MASK
	.align		4
.L_29:
        /*0038*/ 	.byte	0x03, 0x50
        /*003a*/ 	.short	0x0000


	//----- nvinfo : EIATTR_MAXREG_COUNT
	.align		4
        /*003c*/ 	.byte	0x03, 0x1b
        /*003e*/ 	.short	0x00ff


	//----- nvinfo : EIATTR_NUM_BARRIERS
	.align		4
        /*0040*/ 	.byte	0x02, 0x4c
        /*0042*/ 	.byte	0x01
	.zero		1


	//----- nvinfo : EIATTR_MERCURY_ISA_VERSION
	.align		4
        /*0044*/ 	.byte	0x03, 0x5f
        /*0046*/ 	.short	0x0101


	//----- nvinfo : EIATTR_VRC_CTA_INIT_COUNT
	.align		4
        /*0048*/ 	.byte	0x02, 0x4a
	.zero		1
	.zero		1


	//----- nvinfo : EIATTR_EXIT_INSTR_OFFSETS
	.align		4
        /*004c*/ 	.byte	0x04, 0x1c
        /*004e*/ 	.short	(.L_31 - .L_30)


	//   ....[0]....
.L_30:
        /*0050*/ 	.word	0x00002970


	//----- nvinfo : EIATTR_CRS_STACK_SIZE
	.align		4
.L_31:
        /*0054*/ 	.byte	0x04, 0x1e
        /*0056*/ 	.short	(.L_33 - .L_32)
.L_32:
        /*0058*/ 	.word	0x00000000


	//----- nvinfo : EIATTR_CBANK_PARAM_SIZE
	.align		4
.L_33:
        /*005c*/ 	.byte	0x03, 0x19
        /*005e*/ 	.short	0x0010


	//----- nvinfo : EIATTR_PARAM_CBANK
	.align		4
        /*0060*/ 	.byte	0x04, 0x0a
        /*0062*/ 	.short	(.L_35 - .L_34)
	.align		4
.L_34:
        /*0064*/ 	.word	index@(.nv.constant0._Z7decryptPhii)
        /*0068*/ 	.short	0x0380
        /*006a*/ 	.short	0x0010


	//----- nvinfo : EIATTR_SW_WAR
	.align		4
.L_35:
        /*006c*/ 	.byte	0x04, 0x36
        /*006e*/ 	.short	(.L_37 - .L_36)
.L_36:
        /*0070*/ 	.word	0x00000008
.L_37:


//--------------------- .nv.info._Z7encryptPhii   --------------------------
	.section	.nv.info._Z7encryptPhii,"",@"SHT_CUDA_INFO"
	.sectionflags	@""
	.align	4


	//----- nvinfo : EIATTR_CUDA_API_VERSION
	.align		4
        /*0000*/ 	.byte	0x04, 0x37
        /*0002*/ 	.short	(.L_39 - .L_38)
.L_38:
        /*0004*/ 	.word	0x00000082


	//----- nvinfo : EIATTR_KPARAM_INFO
	.align		4
.L_39:
        /*0008*/ 	.byte	0x04, 0x17
        /*000a*/ 	.short	(.L_41 - .L_40)
.L_40:
        /*000c*/ 	.word	0x00000000
        /*0010*/ 	.short	0x0002
        /*0012*/ 	.short	0x000c
        /*0014*/ 	.byte	0x00, 0xf0, 0x11, 0x00


	//----- nvinfo : EIATTR_KPARAM_INFO
	.align		4
.L_41:
        /*0018*/ 	.byte	0x04, 0x17
        /*001a*/ 	.short	(.L_43 - .L_42)
.L_42:
        /*001c*/ 	.word	0x00000000
        /*0020*/ 	.short	0x0001
        /*0022*/ 	.short	0x0008
        /*0024*/ 	.byte	0x00, 0xf0, 0x11, 0x00


	//----- nvinfo : EIATTR_KPARAM_INFO
	.align		4
.L_43:
        /*0028*/ 	.byte	0x04, 0x17
        /*002a*/ 	.short	(.L_45 - .L_44)
.L_44:
        /*002c*/ 	.word	0x00000000
        /*0030*/ 	.short	0x0000
        /*0032*/ 	.short	0x0000
        /*0034*/ 	.byte	0x00, 0xf5, 0x21, 0x00


	//----- nvinfo : EIATTR_SPARSE_MMA_MASK
	.align		4
.L_45:
        /*0038*/ 	.byte	0x03, 0x50
        /*003a*/ 	.short	0x0000


	//----- nvinfo : EIATTR_MAXREG_COUNT
	.align		4
        /*003c*/ 	.byte	0x03, 0x1b
        /*003e*/ 	.short	0x00ff


	//----- nvinfo : EIATTR_NUM_BARRIERS
	.align		4
        /*0040*/ 	.byte	0x02, 0x4c
        /*0042*/ 	.byte	0x01
	.zero		1


	//----- nvinfo : EIATTR_MERCURY_ISA_VERSION
	.align		4
        /*0044*/ 	.byte	0x03, 0x5f
        /*0046*/ 	.short	0x0101


	//----- nvinfo : EIATTR_VRC_CTA_INIT_COUNT
	.align		4
        /*0048*/ 	.byte	0x02, 0x4a
	.zero		1
	.zero		1


	//----- nvinfo : EIATTR_EXIT_INSTR_OFFSETS
	.align		4
        /*004c*/ 	.byte	0x04, 0x1c
        /*004e*/ 	.short	(.L_47 - .L_46)


	//   ....[0]....
.L_46:
        /*0050*/ 	.word	0x00002350


	//----- nvinfo : EIATTR_CBANK_PARAM_SIZE
	.align		4
.L_47:
        /*0054*/ 	.byte	0x03, 0x19
        /*0056*/ 	.short	0x0010


	//----- nvinfo : EIATTR_PARAM_CBANK
	.align		4
        /*0058*/ 	.byte	0x04, 0x0a
        /*005a*/ 	.short	(.L_49 - .L_48)
	.align		4
.L_48:
        /*005c*/ 	.word	index@(.nv.constant0._Z7encryptPhii)
        /*0060*/ 	.short	0x0380
        /*0062*/ 	.short	0x0010


	//----- nvinfo : EIATTR_SW_WAR
	.align		4
.L_49:
        /*0064*/ 	.byte	0x04, 0x36
        /*0066*/ 	.short	(.L_51 - .L_50)
.L_50:
        /*0068*/ 	.word	0x00000008
.L_51:


//--------------------- .nv.info._Z7RB_SwapPhi    --------------------------
	.section	.nv.info._Z7RB_SwapPhi,"",@"SHT_CUDA_INFO"
	.sectionflags	@""
	.align	4


	//----- nvinfo : EIATTR_CUDA_API_VERSION
	.align		4
        /*0000*/ 	.byte	0x04, 0x37
        /*0002*/ 	.short	(.L_53 - .L_52)
.L_52:
        /*0004*/ 	.word	0x00000082


	//----- nvinfo : EIATTR_KPARAM_INFO
	.align		4
.L_53:
        /*0008*/ 	.byte	0x04, 0x17
        /*000a*/ 	.short	(.L_55 - .L_54)
.L_54:
        /*000c*/ 	.word	0x00000000
        /*0010*/ 	.short	0x0001
        /*0012*/ 	.short	0x0008
        /*0014*/ 	.byte	0x00, 0xf0, 0x11, 0x00


	//----- nvinfo : EIATTR_KPARAM_INFO
	.align		4
.L_55:
        /*0018*/ 	.byte	0x04, 0x17
        /*001a*/ 	.short	(.L_57 - .L_56)
.L_56:
        /*001c*/ 	.word	0x00000000
        /*0020*/ 	.short	0x0000
        /*0022*/ 	.short	0x0000
        /*0024*/ 	.byte	0x00, 0xf5, 0x21, 0x00


	//----- nvinfo : EIATTR_SPARSE_MMA_MASK
	.align		4
.L_57:
        /*0028*/ 	.byte	0x03, 0x50
        /*002a*/ 	.short	0x0000


	//----- nvinfo : EIATTR_MAXREG_COUNT
	.align		4
        /*002c*/ 	.byte	0x03, 0x1b
        /*002e*/ 	.short	0x00ff


	//----- nvinfo : EIATTR_MERCURY_ISA_VERSION
	.align		4
        /*0030*/ 	.byte	0x03, 0x5f
        /*0032*/ 	.short	0x0101


	//----- nvinfo : EIATTR_VRC_CTA_INIT_COUNT
	.align		4
        /*0034*/ 	.byte	0x02, 0x4a
	.zero		1
	.zero		1


	//----- nvinfo : EIATTR_EXIT_INSTR_OFFSETS
	.align		4
        /*0038*/ 	.byte	0x04, 0x1c
        /*003a*/ 	.short	(.L_59 - .L_58)


	//   ....[0]....
.L_58:
        /*003c*/ 	.word	0x00000090


	//   ....[1]....
        /*0040*/ 	.word	0x00000130


	//----- nvinfo : EIATTR_CBANK_PARAM_SIZE
	.align		4
.L_59:
        /*0044*/ 	.byte	0x03, 0x19
        /*0046*/ 	.short	0x000c


	//----- nvinfo : EIATTR_PARAM_CBANK
	.align		4
        /*0048*/ 	.byte	0x04, 0x0a
        /*004a*/ 	.short	(.L_61 - .L_60)
	.align		4
.L_60:
        /*004c*/ 	.word	index@(.nv.constant0._Z7RB_SwapPhi)
        /*0050*/ 	.short	0x0380
        /*0052*/ 	.short	0x000c


	//----- nvinfo : EIATTR_SW_WAR
	.align		4
.L_61:
        /*0054*/ 	.byte	0x04, 0x36
        /*0056*/ 	.short	(.L_63 - .L_62)
.L_62:
        /*0058*/ 	.word	0x00000008
.L_63:


//--------------------- .nv.callgraph             --------------------------
	.section	.nv.callgraph,"",@"SHT_CUDA_CALLGRAPH"
	.align	4
	.sectionentsize	8
	.align		4
        /*0000*/ 	.word	0x00000000
	.align		4
        /*0004*/ 	.word	0xffffffff
	.align		4
        /*0008*/ 	.word	0x00000000
	.align		4
        /*000c*/ 	.word	0xfffffffe
	.align		4
        /*0010*/ 	.word	0x00000000
	.align		4
        /*0014*/ 	.word	0xfffffffd
	.align		4
        /*0018*/ 	.word	0x00000000
	.align		4
        /*001c*/ 	.word	0xfffffffc


//--------------------- .nv.constant4             --------------------------
	.section	.nv.constant4,"a",@progbits
	.align	8
	.align		8
.nv.constant4:
        /*0000*/ 	.dword	s_box
	.align		8
        /*0008*/ 	.dword	inv_s_box
	.align		8
        /*0010*/ 	.dword	Nb
	.align		8
        /*0018*/ 	.dword	key


//--------------------- .text._Z7decryptPhii      --------------------------
	.section	.text._Z7decryptPhii,"ax",@progbits
	.align	128
        .global         _Z7decryptPhii
        .type           _Z7decryptPhii,@function
        .size           _Z7decryptPhii,(.L_x_24 - _Z7decryptPhii)
        .other          _Z7decryptPhii,@"STO_CUDA_ENTRY STV_DEFAULT"
_Z7decryptPhii:
.text._Z7decryptPhii:
[----:B------:R-:W-:Y:S01]  /*0000*/  LDC R1, c[0x0][0x37c] ;  /* 0x0000df00ff017b82 */ /* 0x000fe20000000800 */
[----:B------:R-:W0:Y:S01]  /*0010*/  S2R R3, SR_TID.X ;  /* 0x0000000000037919 */ /* 0x000e220000002100 */
[----:B------:R-:W1:Y:S01]  /*0020*/  LDCU UR6, c[0x0][0x388] ;  /* 0x00007100ff0677ac */ /* 0x000e620008000800 */
[----:B------:R-:W2:Y:S01]  /*0030*/  S2R R0, SR_CTAID.X ;  /* 0x0000000000007919 */ /* 0x000ea20000002500 */
[----:B------:R-:W3:Y:S01]  /*0040*/  LDCU.64 UR4, c[0x0][0x380] ;  /* 0x00007000ff0477ac */ /* 0x000ee20008000a00 */
[----:B------:R-:W4:Y:S01]  /*0050*/  LDCU.64 UR12, c[0x0][0x358] ;  /* 0x00006b00ff0c77ac */ /* 0x000f220008000a00 */
[----:B0-----:R-:W-:-:S04]  /*0060*/  IMAD.SHL.U32 R3, R3, 0x10, RZ ;  /* 0x0000001003037824 */ /* 0x001fc800078e00ff */
[----:B--2---:R-:W-:-:S04]  /*0070*/  IMAD R2, R0, 0x2000, R3 ;  /* 0x0000200000027824 */ /* 0x004fc800078e0203 */
[C---:B------:R-:W-:Y:S01]  /*0080*/  VIADD R4, R2.reuse, 0x1 ;  /* 0x0000000102047836 */ /* 0x040fe20000000000 */
[C---:B-1----:R-:W-:Y:S02]  /*0090*/  ISETP.GE.AND P2, PT, R2.reuse, UR6, PT ;  /* 0x0000000602007c0c */ /* 0x042fe4000bf46270 */
[----:B---3--:R-:W-:Y:S02]  /*00a0*/  IADD3 R6, P0, PT, R2, UR4, RZ ;  /* 0x0000000402067c10 */ /* 0x008fe4000ff1e0ff */
[----:B------:R-:W-:Y:S02]  /*00b0*/  ISETP.GE.AND P1, PT, R4, UR6, PT ;  /* 0x0000000604007c0c */ /* 0x000fe4000bf26270 */
[----:B------:R-:W-:-:S07]  /*00c0*/  LEA.HI.X.SX32 R7, R2, UR5, 0x1, P0 ;  /* 0x0000000502077c11 */ /* 0x000fce00080f0eff */
[----:B----4-:R-:W2:Y:S04]  /*00d0*/  @!P2 LDG.E.U8 R4, desc[UR12][R6.64] ;  /* 0x0000000c0604a981 */ /* 0x010ea8000c1e1100 */
[----:B------:R-:W3:Y:S01]  /*00e0*/  @!P1 LDG.E.U8 R8, desc[UR12][R6.64+0x1] ;  /* 0x0000010c06089981 */ /* 0x000ee2000c1e1100 */
[----:B------:R-:W0:Y:S01]  /*00f0*/  S2UR UR5, SR_CgaCtaId ;  /* 0x00000000000579c3 */ /* 0x000e220000008800 */
[C---:B------:R-:W-:Y:S01]  /*0100*/  VIADD R5, R2.reuse, 0x2 ;  /* 0x0000000202057836 */ /* 0x040fe20000000000 */
[----:B------:R-:W-:Y:S01]  /*0110*/  UMOV UR4, 0x400 ;  /* 0x0000040000047882 */ /* 0x000fe20000000000 */
[----:B------:R-:W-:-:S03]  /*0120*/  VIADD R9, R2, 0x3 ;  /* 0x0000000302097836 */ /* 0x000fc60000000000 */
[----:B------:R-:W-:Y:S01]  /*0130*/  ISETP.GE.AND P0, PT, R5, UR6, PT ;  /* 0x0000000605007c0c */ /* 0x000fe2000bf06270 */
[C---:B------:R-:W-:Y:S01]  /*0140*/  VIADD R5, R2.reuse, 0x4 ;  /* 0x0000000402057836 */ /* 0x040fe20000000000 */
[----:B------:R-:W-:Y:S01]  /*0150*/  ISETP.GE.AND P4, PT, R9, UR6, PT ;  /* 0x0000000609007c0c */ /* 0x000fe2000bf86270 */
[----:B------:R-:W-:-:S03]  /*0160*/  VIADD R9, R2, 0x6 ;  /* 0x0000000602097836 */ /* 0x000fc60000000000 */
[----:B------:R-:W-:Y:S01]  /*0170*/  ISETP.GE.AND P6, PT, R5, UR6, PT ;  /* 0x0000000605007c0c */ /* 0x000fe2000bfc6270 */
[C---:B------:R-:W-:Y:S01]  /*0180*/  VIADD R5, R2.reuse, 0x5 ;  /* 0x0000000502057836 */ /* 0x040fe20000000000 */
[----:B------:R-:W-:Y:S01]  /*0190*/  ISETP.GE.AND P3, PT, R9, UR6, PT ;  /* 0x0000000609007c0c */ /* 0x000fe2000bf66270 */
[----:B------:R-:W-:-:S03]  /*01a0*/  VIADD R9, R2, 0x7 ;  /* 0x0000000702097836 */ /* 0x000fc60000000000 */
[----:B------:R-:W-:Y:S01]  /*01b0*/  ISETP.GE.AND P5, PT, R5, UR6, PT ;  /* 0x0000000605007c0c */ /* 0x000fe2000bfa6270 */
[----:B------:R-:W-:Y:S01]  /*01c0*/  VIADD R5, R2, 0x8 ;  /* 0x0000000802057836 */ /* 0x000fe20000000000 */
[----:B------:R-:W4:Y:S01]  /*01d0*/  @!P0 LDG.E.U8 R10, desc[UR12][R6.64+0x2] ;  /* 0x0000020c060a8981 */ /* 0x000f22000c1e1100 */
[----:B0-----:R-:W-:-:S03]  /*01e0*/  ULEA UR5, UR5, UR4, 0x18 ;  /* 0x0000000405057291 */ /* 0x001fc6000f8ec0ff */
[----:B------:R-:W5:Y:S04]  /*01f0*/  @!P4 LDG.E.U8 R12, desc[UR12][R6.64+0x3] ;  /* 0x0000030c060cc981 */ /* 0x000f68000c1e1100 */
[----:B------:R-:W5:Y:S04]  /*0200*/  @!P6 LDG.E.U8 R14, desc[UR12][R6.64+0x4] ;  /* 0x0000040c060ee981 */ /* 0x000f68000c1e1100 */
[----:B------:R-:W5:Y:S04]  /*0210*/  @!P5 LDG.E.U8 R16, desc[UR12][R6.64+0x5] ;  /* 0x0000050c0610d981 */ /* 0x000f68000c1e1100 */
[----:B------:R-:W5:Y:S04]  /*0220*/  @!P3 LDG.E.U8 R18, desc[UR12][R6.64+0x6] ;  /* 0x0000060c0612b981 */ /* 0x000f68000c1e1100 */
[----:B--2---:R0:W-:Y:S01]  /*0230*/  @!P2 STS.U8 [R3+UR5], R4 ;  /* 0x000000040300a988 */ /* 0x0041e20008000005 */
[----:B------:R-:W-:-:S03]  /*0240*/  ISETP.GE.AND P2, PT, R9, UR6, PT ;  /* 0x0000000609007c0c */ /* 0x000fc6000bf46270 */
[----:B---3--:R1:W-:Y:S01]  /*0250*/  @!P1 STS.U8 [R3+UR5+0x1], R8 ;  /* 0x0000010803009988 */ /* 0x0083e20008000005 */
[----:B------:R-:W-:-:S09]  /*0260*/  ISETP.GE.AND P1, PT, R5, UR6, PT ;  /* 0x0000000605007c0c */ /* 0x000fd2000bf26270 */
[----:B------:R-:W2:Y:S04]  /*0270*/  @!P2 LDG.E.U8 R20, desc[UR12][R6.64+0x7] ;  /* 0x0000070c0614a981 */ /* 0x000ea8000c1e1100 */
[----:B------:R-:W3:Y:S01]  /*0280*/  @!P1 LDG.E.U8 R22, desc[UR12][R6.64+0x8] ;  /* 0x0000080c06169981 */ /* 0x000ee2000c1e1100 */
[C---:B0-----:R-:W-:Y:S02]  /*0290*/  VIADD R4, R2.reuse, 0x9 ;  /* 0x0000000902047836 */ /* 0x041fe40000000000 */
[----:B------:R-:W-:Y:S01]  /*02a0*/  VIADD R5, R2, 0xa ;  /* 0x0000000a02057836 */ /* 0x000fe20000000000 */
[----:B----4-:R0:W-:Y:S02]  /*02b0*/  @!P0 STS.U8 [R3+UR5+0x2], R10 ;  /* 0x0000020a03008988 */ /* 0x0101e40008000005 */
[----:B------:R-:W-:Y:S01]  /*02c0*/  ISETP.GE.AND P0, PT, R4, UR6, PT ;  /* 0x0000000604007c0c */ /* 0x000fe2000bf06270 */
[C---:B------:R-:W-:Y:S01]  /*02d0*/  VIADD R4, R2.reuse, 0xb ;  /* 0x0000000b02047836 */ /* 0x040fe20000000000 */
[----:B-----5:R4:W-:Y:S01]  /*02e0*/  @!P4 STS.U8 [R3+UR5+0x3], R12 ;  /* 0x0000030c0300c988 */ /* 0x0209e20008000005 */
[----:B------:R-:W-:Y:S01]  /*02f0*/  ISETP.GE.AND P4, PT, R5, UR6, PT ;  /* 0x0000000605007c0c */ /* 0x000fe2000bf86270 */
[----:B------:R-:W-:-:S02]  /*0300*/  VIADD R5, R2, 0xc ;  /* 0x0000000c02057836 */ /* 0x000fc40000000000 */
[----:B------:R5:W-:Y:S01]  /*0310*/  @!P6 STS.U8 [R3+UR5+0x4], R14 ;  /* 0x0000040e0300e988 */ /* 0x000be20008000005 */
[----:B------:R-:W-:Y:S01]  /*0320*/  ISETP.GE.AND P6, PT, R4, UR6, PT ;  /* 0x0000000604007c0c */ /* 0x000fe2000bfc6270 */
[C---:B------:R-:W-:Y:S02]  /*0330*/  VIADD R4, R2.reuse, 0xd ;  /* 0x0000000d02047836 */ /* 0x040fe40000000000 */
[----:B------:R3:W-:Y:S01]  /*0340*/  @!P5 STS.U8 [R3+UR5+0x5], R16 ;  /* 0x000005100300d988 */ /* 0x0007e20008000005 */
[----:B------:R-:W-:Y:S01]  /*0350*/  ISETP.GE.AND P5, PT, R5, UR6, PT ;  /* 0x0000000605007c0c */ /* 0x000fe2000bfa6270 */
[C---:B------:R-:W-:Y:S02]  /*0360*/  VIADD R5, R2.reuse, 0xe ;  /* 0x0000000e02057836 */ /* 0x040fe40000000000 */
[----:B------:R-:W-:Y:S01]  /*0370*/  VIADD R2, R2, 0xf ;  /* 0x0000000f02027836 */ /* 0x000fe20000000000 */
[----:B------:R3:W-:Y:S01]  /*0380*/  @!P3 STS.U8 [R3+UR5+0x6], R18 ;  /* 0x000006120300b988 */ /* 0x0007e20008000005 */
[----:B------:R-:W-:-:S03]  /*0390*/  ISETP.GE.AND P3, PT, R4, UR6, PT ;  /* 0x0000000604007c0c */ /* 0x000fc6000bf66270 */
[----:B-1----:R-:W3:Y:S04]  /*03a0*/  @!P4 LDG.E.U8 R8, desc[UR12][R6.64+0xa] ;  /* 0x00000a0c0608c981 */ /* 0x002ee8000c1e1100 */
[----:B0-----:R-:W3:Y:S04]  /*03b0*/  @!P6 LDG.E.U8 R10, desc[UR12][R6.64+0xb] ;  /* 0x00000b0c060ae981 */ /* 0x001ee8000c1e1100 */
[----:B----4-:R-:W4:Y:S04]  /*03c0*/  @!P5 LDG.E.U8 R12, desc[UR12][R6.64+0xc] ;  /* 0x00000c0c060cd981 */ /* 0x010f28000c1e1100 */
[----:B-----5:R-:W5:Y:S04]  /*03d0*/  @!P3 LDG.E.U8 R14, desc[UR12][R6.64+0xd] ;  /* 0x00000d0c060eb981 */ /* 0x020f68000c1e1100 */
[----:B--2---:R-:W-:Y:S01]  /*03e0*/  @!P2 STS.U8 [R3+UR5+0x7], R20 ;  /* 0x000007140300a988 */ /* 0x004fe20008000005 */
[----:B------:R-:W-:-:S03]  /*03f0*/  ISETP.GE.AND P2, PT, R5, UR6, PT ;  /* 0x0000000605007c0c */ /* 0x000fc6000bf46270 */
[----:B---3--:R-:W-:Y:S01]  /*0400*/  @!P1 STS.U8 [R3+UR5+0x8], R22 ;  /* 0x0000081603009988 */ /* 0x008fe20008000005 */
[----:B------:R-:W-:-:S03]  /*0410*/  ISETP.GE.AND P1, PT, R2, UR6, PT ;  /* 0x0000000602007c0c */ /* 0x000fc6000bf26270 */
[----:B------:R-:W2:Y:S06]  /*0420*/  @!P0 LDG.E.U8 R2, desc[UR12][R6.64+0x9] ;  /* 0x0000090c06028981 */ /* 0x000eac000c1e1100 */
[----:B------:R-:W3:Y:S04]  /*0430*/  @!P2 LDG.E.U8 R16, desc[UR12][R6.64+0xe] ;  /* 0x00000e0c0610a981 */ /* 0x000ee8000c1e1100 */
[----:B------:R-:W3:Y:S01]  /*0440*/  @!P1 LDG.E.U8 R18, desc[UR12][R6.64+0xf] ;  /* 0x00000f0c06129981 */ /* 0x000ee2000c1e1100 */
[----:B------:R-:W0:Y:S03]  /*0450*/  LDC.64 R4, c[0x4][0x18] ;  /* 0x01000600ff047b82 */ /* 0x000e260000000a00 */
[----:B------:R-:W-:Y:S04]  /*0460*/  @!P4 STS.U8 [R3+UR5+0xa], R8 ;  /* 0x00000a080300c988 */ /* 0x000fe80008000005 */
[----:B------:R-:W-:Y:S04]  /*0470*/  @!P6 STS.U8 [R3+UR5+0xb], R10 ;  /* 0x00000b0a0300e988 */ /* 0x000fe80008000005 */
[----:B----4-:R1:W-:Y:S04]  /*0480*/  @!P5 STS.U8 [R3+UR5+0xc], R12 ;  /* 0x00000c0c0300d988 */ /* 0x0103e80008000005 */
[----:B-----5:R-:W-:Y:S04]  /*0490*/  @!P3 STS.U8 [R3+UR5+0xd], R14 ;  /* 0x00000d0e0300b988 */ /* 0x020fe80008000005 */
[----:B--2---:R2:W-:Y:S04]  /*04a0*/  @!P0 STS.U8 [R3+UR5+0x9], R2 ;  /* 0x0000090203008988 */ /* 0x0045e80008000005 */
[----:B---3--:R3:W-:Y:S04]  /*04b0*/  @!P2 STS.U8 [R3+UR5+0xe], R16 ;  /* 0x00000e100300a988 */ /* 0x0087e80008000005 */
[----:B------:R-:W-:Y:S01]  /*04c0*/  @!P1 STS.U8 [R3+UR5+0xf], R18 ;  /* 0x00000f1203009988 */ /* 0x000fe20008000005 */
[----:B------:R-:W-:Y:S06]  /*04d0*/  BAR.SYNC.DEFER_BLOCKING 0x0 ;  /* 0x0000000000007b1d */ /* 0x000fec0000010000 */
[----:B0-----:R-:W4:Y:S04]  /*04e0*/  LDG.E.U8 R17, desc[UR12][R4.64] ;  /* 0x0000000c04117981 */ /* 0x001f28000c1e1100 */
[----:B------:R-:W5:Y:S04]  /*04f0*/  LDG.E.U8 R19, desc[UR12][R4.64+0x1] ;  /* 0x0000010c04137981 */ /* 0x000f68000c1e1100 */
[----:B------:R-:W5:Y:S04]  /*0500*/  LDG.E.U8 R25, desc[UR12][R4.64+0x2] ;  /* 0x0000020c04197981 */ /* 0x000f68000c1e1100 */
[----:B------:R-:W5:Y:S04]  /*0510*/  LDG.E.U8 R21, desc[UR12][R4.64+0x3] ;  /* 0x0000030c04157981 */ /* 0x000f68000c1e1100 */
[----:B------:R-:W5:Y:S04]  /*0520*/  LDG.E.U8 R23, desc[UR12][R4.64+0x4] ;  /* 0x0000040c04177981 */ /* 0x000f68000c1e1100 */
[----:B------:R-:W5:Y:S04]  /*0530*/  LDG.E.U8 R15, desc[UR12][R4.64+0x5] ;  /* 0x0000050c040f7981 */ /* 0x000f68000c1e1100 */
[----:B------:R-:W5:Y:S04]  /*0540*/  LDG.E.U8 R13, desc[UR12][R4.64+0x6] ;  /* 0x0000060c040d7981 */ /* 0x000f68000c1e1100 */
[----:B-1----:R-:W5:Y:S04]  /*0550*/  LDG.E.U8 R12, desc[UR12][R4.64+0x7] ;  /* 0x0000070c040c7981 */ /* 0x002f68000c1e1100 */
[----:B------:R-:W5:Y:S04]  /*0560*/  LDG.E.U8 R11, desc[UR12][R4.64+0x8] ;  /* 0x0000080c040b7981 */ /* 0x000f68000c1e1100 */
[----:B------:R-:W5:Y:S04]  /*0570*/  LDG.E.U8 R10, desc[UR12][R4.64+0x9] ;  /* 0x0000090c040a7981 */ /* 0x000f68000c1e1100 */
[----:B------:R-:W5:Y:S04]  /*0580*/  LDG.E.U8 R9, desc[UR12][R4.64+0xa] ;  /* 0x00000a0c04097981 */ /* 0x000f68000c1e1100 */
[----:B------:R-:W5:Y:S04]  /*0590*/  LDG.E.U8 R8, desc[UR12][R4.64+0xb] ;  /* 0x00000b0c04087981 */ /* 0x000f68000c1e1100 */
[----:B------:R-:W5:Y:S04]  /*05a0*/  LDG.E.U8 R7, desc[UR12][R4.64+0xc] ;  /* 0x00000c0c04077981 */ /* 0x000f68000c1e1100 */
[----:B------:R-:W5:Y:S04]  /*05b0*/  LDG.E.U8 R6, desc[UR12][R4.64+0xd] ;  /* 0x00000d0c04067981 */ /* 0x000f68000c1e1100 */
[----:B--2---:R-:W2:Y:S04]  /*05c0*/  LDG.E.U8 R2, desc[UR12][R4.64+0xe] ;  /* 0x00000e0c04027981 */ /* 0x004ea8000c1e1100 */
[----:B---3--:R0:W3:Y:S04]  /*05d0*/  LDG.E.U8 R16, desc[UR12][R4.64+0xf] ;  /* 0x00000f0c04107981 */ /* 0x0080e8000c1e1100 */
[----:B------:R-:W4:Y:S04]  /*05e0*/  LDS.U8 R14, [R3+UR5] ;  /* 0x00000005030e7984 */ /* 0x000f280008000000 */
[----:B------:R-:W5:Y:S04]  /*05f0*/  LDS.U8 R18, [R3+UR5+0x1] ;  /* 0x0000010503127984 */ /* 0x000f680008000000 */
[----:B------:R-:W0:Y:S04]  /*0600*/  LDS.U8 R20, [R3+UR5+0x2] ;  /* 0x0000020503147984 */ /* 0x000e280008000000 */
[----:B------:R-:W1:Y:S04]  /*0610*/  LDS.U8 R24, [R3+UR5+0x3] ;  /* 0x0000030503187984 */ /* 0x000e680008000000 */
[----:B------:R-:W1:Y:S04]  /*0620*/  LDS.U8 R26, [R3+UR5+0x4] ;  /* 0x00000405031a7984 */ /* 0x000e680008000000 */
[----:B------:R-:W1:Y:S04]  /*0630*/  LDS.U8 R22, [R3+UR5+0x5] ;  /* 0x0000050503167984 */ /* 0x000e680008000000 */
[----:B------:R-:W-:Y:S01]  /*0640*/  LDS.U8 R27, [R3+UR5+0xb] ;  /* 0x00000b05031b7984 */ /* 0x000fe20008000000 */
[----:B----4-:R-:W-:-:S03]  /*0650*/  LOP3.LUT R28, R17, R14, RZ, 0x3c, !PT ;  /* 0x0000000e111c7212 */ /* 0x010fc600078e3cff */
[----:B------:R-:W4:Y:S01]  /*0660*/  LDS.U8 R14, [R3+UR5+0x6] ;  /* 0x00000605030e7984 */ /* 0x000f220008000000 */
[----:B-----5:R-:W-:-:S03]  /*0670*/  LOP3.LUT R29, R19, R18, RZ, 0x3c, !PT ;  /* 0x00000012131d7212 */ /* 0x020fc600078e3cff */
[----:B------:R1:W-:Y:S01]  /*0680*/  STS.U8 [R3+UR5], R28 ;  /* 0x0000001c03007988 */ /* 0x0003e20008000005 */
[----:B0-----:R-:W-:-:S03]  /*0690*/  LOP3.LUT R4, R25, R20, RZ, 0x3c, !PT ;  /* 0x0000001419047212 */ /* 0x001fc600078e3cff */
[----:B------:R-:W0:Y:S04]  /*06a0*/  LDS.U8 R17, [R3+UR5+0x7] ;  /* 0x0000070503117984 */ /* 0x000e280008000000 */
[----:B------:R-:W5:Y:S01]  /*06b0*/  LDS.U8 R20, [R3+UR5+0x8] ;  /* 0x0000080503147984 */ /* 0x000f620008000000 */
[----:B-1----:R-:W-:Y:S02]  /*06c0*/  LOP3.LUT R28, R21, R24, RZ, 0x3c, !PT ;  /* 0x00000018151c7212 */ /* 0x002fe400078e3cff */
[----:B------:R-:W-:Y:S01]  /*06d0*/  LOP3.LUT R26, R23, R26, RZ, 0x3c, !PT ;  /* 0x0000001a171a7212 */ /* 0x000fe200078e3cff */
[----:B------:R-:W1:Y:S04]  /*06e0*/  LDS.U8 R19, [R3+UR5+0x9] ;  /* 0x0000090503137984 */ /* 0x000e680008000000 */
[----:B------:R-:W2:Y:S04]  /*06f0*/  LDS.U8 R18, [R3+UR5+0xa] ;  /* 0x00000a0503127984 */ /* 0x000ea80008000000 */
[----:B------:R-:W3:Y:S04]  /*0700*/  LDS.U8 R24, [R3+UR5+0xc] ;  /* 0x00000c0503187984 */ /* 0x000ee80008000000 */
[----:B------:R-:W3:Y:S04]  /*0710*/  LDS.U8 R25, [R3+UR5+0xd] ;  /* 0x00000d0503197984 */ /* 0x000ee80008000000 */
[----:B------:R-:W3:Y:S04]  /*0720*/  LDS.U8 R23, [R3+UR5+0xe] ;  /* 0x00000e0503177984 */ /* 0x000ee80008000000 */
[----:B------:R-:W3:Y:S01]  /*0730*/  LDS.U8 R21, [R3+UR5+0xf] ;  /* 0x00000f0503157984 */ /* 0x000ee20008000000 */
[----:B------:R-:W-:-:S02]  /*0740*/  LOP3.LUT R22, R15, R22, RZ, 0x3c, !PT ;  /* 0x000000160f167212 */ /* 0x000fc400078e3cff */
[----:B----4-:R-:W-:Y:S02]  /*0750*/  LOP3.LUT R14, R13, R14, RZ, 0x3c, !PT ;  /* 0x0000000e0d0e7212 */ /* 0x010fe400078e3cff */
[----:B------:R-:W-:Y:S01]  /*0760*/  LOP3.LUT R8, R8, R27, RZ, 0x3c, !PT ;  /* 0x0000001b08087212 */ /* 0x000fe200078e3cff */
[----:B------:R4:W-:Y:S01]  /*0770*/  STS.U8 [R3+UR5+0x5], R22 ;  /* 0x0000051603007988 */ /* 0x0009e20008000005 */
[----:B0-----:R-:W-:Y:S02]  /*0780*/  LOP3.LUT R12, R12, R17, RZ, 0x3c, !PT ;  /* 0x000000110c0c7212 */ /* 0x001fe400078e3cff */
[----:B-----5:R-:W-:Y:S02]  /*0790*/  LOP3.LUT R20, R11, R20, RZ, 0x3c, !PT ;  /* 0x000000140b147212 */ /* 0x020fe400078e3cff */
[----:B-1----:R-:W-:Y:S02]  /*07a0*/  LOP3.LUT R10, R10, R19, RZ, 0x3c, !PT ;  /* 0x000000130a0a7212 */ /* 0x002fe400078e3cff */
[----:B--2---:R-:W-:-:S02]  /*07b0*/  LOP3.LUT R18, R9, R18, RZ, 0x3c, !PT ;  /* 0x0000001209127212 */ /* 0x004fc400078e3cff */
[----:B---3--:R-:W-:Y:S02]  /*07c0*/  LOP3.LUT R24, R7, R24, RZ, 0x3c, !PT ;  /* 0x0000001807187212 */ /* 0x008fe400078e3cff */
[----:B------:R-:W-:Y:S02]  /*07d0*/  LOP3.LUT R6, R6, R25, RZ, 0x3c, !PT ;  /* 0x0000001906067212 */ /* 0x000fe400078e3cff */
[----:B----4-:R-:W-:Y:S02]  /*07e0*/  LOP3.LUT R22, R2, R23, RZ, 0x3c, !PT ;  /* 0x0000001702167212 */ /* 0x010fe400078e3cff */
[----:B------:R-:W-:Y:S01]  /*07f0*/  LOP3.LUT R16, R16, R21, RZ, 0x3c, !PT ;  /* 0x0000001510107212 */ /* 0x000fe200078e3cff */
[----:B------:R-:W-:Y:S04]  /*0800*/  STS.U8 [R3+UR5+0x1], R29 ;  /* 0x0000011d03007988 */ /* 0x000fe80008000005 */
[----:B------:R0:W-:Y:S04]  /*0810*/  STS.U8 [R3+UR5+0x2], R4 ;  /* 0x0000020403007988 */ /* 0x0001e80008000005 */
[----:B------:R1:W-:Y:S04]  /*0820*/  STS.U8 [R3+UR5+0x3], R28 ;  /* 0x0000031c03007988 */ /* 0x0003e80008000005 */
[----:B------:R1:W-:Y:S01]  /*0830*/  STS.U8 [R3+UR5+0x4], R26 ;  /* 0x0000041a03007988 */ /* 0x0003e20008000005 */
[----:B0-----:R-:W0:Y:S03]  /*0840*/  LDC.64 R4, c[0x4][0x10] ;  /* 0x01000400ff047b82 */ /* 0x001e260000000a00 */
[----:B------:R1:W-:Y:S04]  /*0850*/  STS.U8 [R3+UR5+0x6], R14 ;  /* 0x0000060e03007988 */ /* 0x0003e80008000005 */
        /* <DEDUP_REMOVED lines=8> */
[----:B------:R1:W-:Y:S01]  /*08e0*/  STS.U8 [R3+UR5+0xf], R16 ;  /* 0x00000f1003007988 */ /* 0x0003e20008000005 */
[----:B------:R-:W-:Y:S06]  /*08f0*/  BAR.SYNC.DEFER_BLOCKING 0x0 ;  /* 0x0000000000007b1d */ /* 0x000fec0000010000 */
[----:B0-----:R-:W2:Y:S01]  /*0900*/  LDG.E R4, desc[UR12][R4.64] ;  /* 0x0000000c04047981 */ /* 0x001ea2000c1e1900 */
[----:B------:R-:W-:Y:S01]  /*0910*/  VIADD R2, R3, UR5 ;  /* 0x0000000503027c36 */ /* 0x000fe20008000000 */
[----:B--2---:R-:W-:-:S13]  /*0920*/  ISETP.GE.AND P0, PT, R4, 0x1, PT ;  /* 0x000000010400780c */ /* 0x004fda0003f06270 */
[----:B-1----:R-:W-:Y:S05]  /*0930*/  @!P0 BRA `(.L_x_0) ;  /* 0x0000001000088947 */ /* 0x002fea0003800000 */
[----:B------:R-:W-:-:S05]  /*0940*/  UMOV UR4, URZ ;  /* 0x000000ff00047c82 */ /* 0x000fca0008000000 */
.L_x_1:
[----:B------:R-:W0:Y:S01]  /*0950*/  LDS.S8 R7, [R2+UR4] ;  /* 0x0000000402077984 */ /* 0x000e220008000200 */
[----:B------:R-:W-:-:S04]  /*0960*/  VIADD R5, R2, UR4 ;  /* 0x0000000402057c36 */ /* 0x000fc80008000000 */
[----:B------:R-:W-:Y:S02]  /*0970*/  IMAD.IADD R5, R4, 0x1, R5 ;  /* 0x0000000104057824 */ /* 0x000fe400078e0205 */
[C---:B0-----:R-:W-:Y:S02]  /*0980*/  IMAD.SHL.U32 R6, R7.reuse, 0x40, RZ ;  /* 0x0000004007067824 */ /* 0x041fe400078e00ff */
[C---:B------:R-:W-:Y:S02]  /*0990*/  IMAD.SHL.U32 R8, R7.reuse, 0x20, RZ ;  /* 0x0000002007087824 */ /* 0x040fe400078e00ff */
[C---:B------:R-:W-:Y:S01]  /*09a0*/  IMAD.SHL.U32 R11, R7.reuse, 0x10, RZ ;  /* 0x00000010070b7824 */ /* 0x040fe200078e00ff */
[----:B------:R-:W-:Y:S02]  /*09b0*/  PRMT R9, R6, 0x8880, RZ ;  /* 0x0000888006097816 */ /* 0x000fe400000000ff */
[----:B------:R-:W-:Y:S02]  /*09c0*/  LOP3.LUT R6, R7, 0x1, RZ, 0xc0, !PT ;  /* 0x0000000107067812 */ /* 0x000fe400078ec0ff */
[----:B------:R-:W-:Y:S01]  /*09d0*/  PRMT R10, R8, 0x8880, RZ ;  /* 0x00008880080a7816 */ /* 0x000fe200000000ff */
[----:B------:R-:W-:Y:S01]  /*09e0*/  IMAD.MOV.U32 R8, RZ, RZ, R9 ;  /* 0x000000ffff087224 */ /* 0x000fe200078e0009 */
[----:B------:R-:W-:Y:S01]  /*09f0*/  PRMT R11, R11, 0x8880, RZ ;  /* 0x000088800b0b7816 */ /* 0x000fe200000000ff */
[----:B------:R-:W-:Y:S01]  /*0a00*/  IMAD.MOV R17, RZ, RZ, -R6 ;  /* 0x000000ffff117224 */ /* 0x000fe200078e0a06 */
[----:B------:R-:W-:Y:S01]  /*0a10*/  SHF.R.S32.HI R10, RZ, 0x7, R10 ;  /* 0x00000007ff0a7819 */ /* 0x000fe2000001140a */
[----:B------:R-:W0:Y:S01]  /*0a20*/  LDS.S8 R6, [R5] ;  /* 0x0000000005067984 */ /* 0x000e220000000200 */
[----:B------:R-:W-:-:S02]  /*0a30*/  SHF.R.S32.HI R8, RZ, 0x7, R8 ;  /* 0x00000007ff087819 */ /* 0x000fc40000011408 */
[----:B------:R-:W-:Y:S02]  /*0a40*/  PRMT R17, R17, 0x7710, RZ ;  /* 0x0000771011117816 */ /* 0x000fe400000000ff */
[C---:B------:R-:W-:Y:S02]  /*0a50*/  LOP3.LUT R9, R8.reuse, 0x1c, RZ, 0xc0, !PT ;  /* 0x0000001c08097812 */ /* 0x040fe400078ec0ff */
[C---:B------:R-:W-:Y:S02]  /*0a60*/  LOP3.LUT R12, R8.reuse, 0x12, RZ, 0xc0, !PT ;  /* 0x00000012080c7812 */ /* 0x040fe400078ec0ff */
[C---:B------:R-:W-:Y:S02]  /*0a70*/  LOP3.LUT R14, R8.reuse, 0x1a, RZ, 0xc0, !PT ;  /* 0x0000001a080e7812 */ /* 0x040fe400078ec0ff */
[----:B------:R-:W-:Y:S02]  /*0a80*/  LOP3.LUT R8, R8, 0x16, RZ, 0xc0, !PT ;  /* 0x0000001608087812 */ /* 0x000fe400078ec0ff */
[----:B------:R-:W-:-:S02]  /*0a90*/  LOP3.LUT R9, R9, 0xe, R17, 0x78, !PT ;  /* 0x0000000e09097812 */ /* 0x000fc400078e7811 */
[--C-:B------:R-:W-:Y:S02]  /*0aa0*/  LOP3.LUT R13, R12, 0x9, R17.reuse, 0xf8, !PT ;  /* 0x000000090c0d7812 */ /* 0x100fe400078ef811 */
[--C-:B------:R-:W-:Y:S02]  /*0ab0*/  LOP3.LUT R15, R14, 0xd, R17.reuse, 0x78, !PT ;  /* 0x0000000d0e0f7812 */ /* 0x100fe400078e7811 */
[----:B------:R-:W-:Y:S01]  /*0ac0*/  LOP3.LUT R17, R8, 0xb, R17, 0x78, !PT ;  /* 0x0000000b08117812 */ /* 0x000fe200078e7811 */
[----:B------:R-:W-:Y:S01]  /*0ad0*/  IMAD.SHL.U32 R8, R7, 0x8, RZ ;  /* 0x0000000807087824 */ /* 0x000fe200078e00ff */
[--C-:B------:R-:W-:Y:S02]  /*0ae0*/  LOP3.LUT R9, R9, 0x38, R10.reuse, 0x78, !PT ;  /* 0x0000003809097812 */ /* 0x100fe400078e780a */
[--C-:B------:R-:W-:Y:S02]  /*0af0*/  LOP3.LUT R13, R13, 0x24, R10.reuse, 0xf8, !PT ;  /* 0x000000240d0d7812 */ /* 0x100fe400078ef80a */
[----:B------:R-:W-:-:S02]  /*0b00*/  LOP3.LUT R15, R15, 0x34, R10, 0x78, !PT ;  /* 0x000000340f0f7812 */ /* 0x000fc400078e780a */
[----:B------:R-:W-:Y:S01]  /*0b10*/  LOP3.LUT R17, R17, 0x2c, R10, 0x78, !PT ;  /* 0x0000002c11117812 */ /* 0x000fe200078e780a */
[C---:B------:R-:W-:Y:S01]  /*0b20*/  IMAD.SHL.U32 R10, R7.reuse, 0x4, RZ ;  /* 0x00000004070a7824 */ /* 0x040fe200078e00ff */
[----:B------:R-:W-:Y:S01]  /*0b30*/  PRMT R12, R8, 0x8880, RZ ;  /* 0x00008880080c7816 */ /* 0x000fe200000000ff */
[----:B------:R-:W-:Y:S02]  /*0b40*/  IMAD.MOV.U32 R8, RZ, RZ, R11 ;  /* 0x000000ffff087224 */ /* 0x000fe400078e000b */
[----:B------:R-:W-:Y:S01]  /*0b50*/  IMAD.SHL.U32 R11, R7, 0x2, RZ ;  /* 0x00000002070b7824 */ /* 0x000fe200078e00ff */
[----:B------:R-:W-:Y:S01]  /*0b60*/  PRMT R14, R10, 0x8880, RZ ;  /* 0x000088800a0e7816 */ /* 0x000fe200000000ff */
[----:B------:R-:W-:Y:S01]  /*0b70*/  IMAD.MOV.U32 R10, RZ, RZ, R12 ;  /* 0x000000ffff0a7224 */ /* 0x000fe200078e000c */
[----:B------:R-:W-:Y:S02]  /*0b80*/  SHF.R.S32.HI R8, RZ, 0x7, R8 ;  /* 0x00000007ff087819 */ /* 0x000fe40000011408 */
[----:B------:R-:W-:Y:S01]  /*0b90*/  PRMT R12, R11, 0x8880, RZ ;  /* 0x000088800b0c7816 */ /* 0x000fe200000000ff */
[----:B------:R-:W-:Y:S01]  /*0ba0*/  IMAD.MOV.U32 R11, RZ, RZ, R14 ;  /* 0x000000ffff0b7224 */ /* 0x000fe200078e000e */
[----:B------:R-:W-:-:S02]  /*0bb0*/  SHF.R.S32.HI R10, RZ, 0x7, R10 ;  /* 0x00000007ff0a7819 */ /* 0x000fc4000001140a */
[--C-:B------:R-:W-:Y:S02]  /*0bc0*/  LOP3.LUT R9, R9, 0x70, R8.reuse, 0x78, !PT ;  /* 0x0000007009097812 */ /* 0x100fe400078e7808 */
[--C-:B------:R-:W-:Y:S02]  /*0bd0*/  LOP3.LUT R13, R13, 0x48, R8.reuse, 0x78, !PT ;  /* 0x000000480d0d7812 */ /* 0x100fe400078e7808 */
[--C-:B------:R-:W-:Y:S02]  /*0be0*/  LOP3.LUT R15, R15, 0x68, R8.reuse, 0x78, !PT ;  /* 0x000000680f0f7812 */ /* 0x100fe400078e7808 */
[----:B------:R-:W-:Y:S02]  /*0bf0*/  LOP3.LUT R17, R17, 0x58, R8, 0x78, !PT ;  /* 0x0000005811117812 */ /* 0x000fe400078e7808 */
[----:B------:R-:W-:Y:S01]  /*0c00*/  SHF.R.S32.HI R8, RZ, 0x7, R11 ;  /* 0x00000007ff087819 */ /* 0x000fe2000001140b */
[----:B0-----:R-:W-:Y:S01]  /*0c10*/  IMAD.SHL.U32 R11, R6, 0x20, RZ ;  /* 0x00000020060b7824 */ /* 0x001fe200078e00ff */
[----:B------:R-:W-:-:S02]  /*0c20*/  LOP3.LUT R9, R9, 0xffe0, R10, 0x78, !PT ;  /* 0x0000ffe009097812 */ /* 0x000fc400078e780a */
[--C-:B------:R-:W-:Y:S02]  /*0c30*/  LOP3.LUT R13, R13, 0xff90, R10.reuse, 0x78, !PT ;  /* 0x0000ff900d0d7812 */ /* 0x100fe400078e780a */
[--C-:B------:R-:W-:Y:S02]  /*0c40*/  LOP3.LUT R15, R15, 0xffd0, R10.reuse, 0x78, !PT ;  /* 0x0000ffd00f0f7812 */ /* 0x100fe400078e780a */
[----:B------:R-:W-:Y:S02]  /*0c50*/  LOP3.LUT R17, R17, 0xffb0, R10, 0x78, !PT ;  /* 0x0000ffb011117812 */ /* 0x000fe400078e780a */
[----:B------:R-:W-:Y:S02]  /*0c60*/  SHF.R.S32.HI R10, RZ, 0x7, R12 ;  /* 0x00000007ff0a7819 */ /* 0x000fe4000001140c */
[--C-:B------:R-:W-:Y:S02]  /*0c70*/  LOP3.LUT R9, R9, 0xffdb, R8.reuse, 0x78, !PT ;  /* 0x0000ffdb09097812 */ /* 0x100fe400078e7808 */
[----:B------:R-:W-:-:S02]  /*0c80*/  LOP3.LUT R13, R13, 0x3b, R8, 0x78, !PT ;  /* 0x0000003b0d0d7812 */ /* 0x000fc400078e7808 */
[--C-:B------:R-:W-:Y:S02]  /*0c90*/  LOP3.LUT R15, R15, 0xffbb, R8.reuse, 0x78, !PT ;  /* 0x0000ffbb0f0f7812 */ /* 0x100fe400078e7808 */
[----:B------:R-:W-:Y:S02]  /*0ca0*/  LOP3.LUT R17, R17, 0x7b, R8, 0x78, !PT ;  /* 0x0000007b11117812 */ /* 0x000fe400078e7808 */
[--C-:B------:R-:W-:Y:S02]  /*0cb0*/  LOP3.LUT R9, R9, 0xad, R10.reuse, 0x78, !PT ;  /* 0x000000ad09097812 */ /* 0x100fe400078e780a */
[--C-:B------:R-:W-:Y:S02]  /*0cc0*/  LOP3.LUT R13, R13, 0x76, R10.reuse, 0x78, !PT ;  /* 0x000000760d0d7812 */ /* 0x100fe400078e780a */
[--C-:B------:R-:W-:Y:S02]  /*0cd0*/  LOP3.LUT R15, R15, 0x6d, R10.reuse, 0x78, !PT ;  /* 0x0000006d0f0f7812 */ /* 0x100fe400078e780a */
[----:B------:R-:W-:Y:S01]  /*0ce0*/  LOP3.LUT R17, R17, 0xf6, R10, 0x78, !PT ;  /* 0x000000f611117812 */ /* 0x000fe200078e780a */
[----:B------:R-:W-:Y:S01]  /*0cf0*/  IMAD.SHL.U32 R10, R6, 0x40, RZ ;  /* 0x00000040060a7824 */ /* 0x000fe200078e00ff */
[----:B------:R-:W-:Y:S01]  /*0d00*/  SHF.R.S32.HI R8, RZ, 0x7, R7 ;  /* 0x00000007ff087819 */ /* 0x000fe20000011407 */
[----:B------:R-:W-:Y:S01]  /*0d10*/  IMAD.IADD R7, R4, 0x1, R5 ;  /* 0x0000000104077824 */ /* 0x000fe200078e0205 */
[----:B------:R-:W-:-:S02]  /*0d20*/  PRMT R18, R11, 0x8880, RZ ;  /* 0x000088800b127816 */ /* 0x000fc400000000ff */
[----:B------:R-:W-:Y:S02]  /*0d30*/  PRMT R16, R10, 0x8880, RZ ;  /* 0x000088800a107816 */ /* 0x000fe400000000ff */
[----:B------:R-:W-:Y:S02]  /*0d40*/  LOP3.LUT R14, R9, 0x41, R8, 0x78, !PT ;  /* 0x00000041090e7812 */ /* 0x000fe400078e7808 */
[C---:B------:R-:W-:Y:S01]  /*0d50*/  LOP3.LUT R9, R6.reuse, 0x1, RZ, 0xc0, !PT ;  /* 0x0000000106097812 */ /* 0x040fe200078ec0ff */
[----:B------:R-:W-:Y:S01]  /*0d60*/  IMAD.MOV.U32 R11, RZ, RZ, R16 ;  /* 0x000000ffff0b7224 */ /* 0x000fe200078e0010 */
[--C-:B------:R-:W-:Y:S01]  /*0d70*/  LOP3.LUT R12, R13, 0xec, R8.reuse, 0x78, !PT ;  /* 0x000000ec0d0c7812 */ /* 0x100fe200078e7808 */
[----:B------:R-:W0:Y:S01]  /*0d80*/  LDS.S8 R16, [R7] ;  /* 0x0000000007107984 */ /* 0x000e220000000200 */
[--C-:B------:R-:W-:Y:S01]  /*0d90*/  LOP3.LUT R10, R15, 0xda, R8.reuse, 0x78, !PT ;  /* 0x000000da0f0a7812 */ /* 0x100fe200078e7808 */
[----:B------:R-:W-:Y:S01]  /*0da0*/  IMAD.MOV R20, RZ, RZ, -R9 ;  /* 0x000000ffff147224 */ /* 0x000fe200078e0a09 */
[----:B------:R-:W-:Y:S01]  /*0db0*/  SHF.R.S32.HI R9, RZ, 0x7, R11 ;  /* 0x00000007ff097819 */ /* 0x000fe2000001140b */
[----:B------:R-:W-:Y:S01]  /*0dc0*/  IMAD.SHL.U32 R13, R6, 0x10, RZ ;  /* 0x00000010060d7824 */ /* 0x000fe200078e00ff */
[----:B------:R-:W-:-:S02]  /*0dd0*/  LOP3.LUT R8, R17, 0xf7, R8, 0x78, !PT ;  /* 0x000000f711087812 */ /* 0x000fc400078e7808 */
[----:B------:R-:W-:Y:S02]  /*0de0*/  PRMT R20, R20, 0x7710, RZ ;  /* 0x0000771014147816 */ /* 0x000fe400000000ff */
[C---:B------:R-:W-:Y:S02]  /*0df0*/  LOP3.LUT R15, R9.reuse, 0x1c, RZ, 0xc0, !PT ;  /* 0x0000001c090f7812 */ /* 0x040fe400078ec0ff */
[C---:B------:R-:W-:Y:S02]  /*0e00*/  LOP3.LUT R11, R9.reuse, 0x16, RZ, 0xc0, !PT ;  /* 0x00000016090b7812 */ /* 0x040fe400078ec0ff */
[C---:B------:R-:W-:Y:S02]  /*0e10*/  LOP3.LUT R17, R9.reuse, 0x12, RZ, 0xc0, !PT ;  /* 0x0000001209117812 */ /* 0x040fe400078ec0ff */
[----:B------:R-:W-:Y:S02]  /*0e20*/  LOP3.LUT R19, R9, 0x1a, RZ, 0xc0, !PT ;  /* 0x0000001a09137812 */ /* 0x000fe400078ec0ff */
[----:B------:R-:W-:-:S02]  /*0e30*/  SHF.R.S32.HI R18, RZ, 0x7, R18 ;  /* 0x00000007ff127819 */ /* 0x000fc40000011412 */
[--C-:B------:R-:W-:Y:S02]  /*0e40*/  LOP3.LUT R15, R15, 0xe, R20.reuse, 0x78, !PT ;  /* 0x0000000e0f0f7812 */ /* 0x100fe400078e7814 */
[--C-:B------:R-:W-:Y:S02]  /*0e50*/  LOP3.LUT R11, R11, 0xb, R20.reuse, 0x78, !PT ;  /* 0x0000000b0b0b7812 */ /* 0x100fe400078e7814 */
[--C-:B------:R-:W-:Y:S01]  /*0e60*/  LOP3.LUT R9, R17, 0x9, R20.reuse, 0xf8, !PT ;  /* 0x0000000911097812 */ /* 0x100fe200078ef814 */
[----:B------:R-:W-:Y:S01]  /*0e70*/  IMAD.SHL.U32 R17, R6, 0x8, RZ ;  /* 0x0000000806117824 */ /* 0x000fe200078e00ff */
[----:B------:R-:W-:Y:S02]  /*0e80*/  LOP3.LUT R19, R19, 0xd, R20, 0x78, !PT ;  /* 0x0000000d13137812 */ /* 0x000fe400078e7814 */
[----:B------:R-:W-:Y:S02]  /*0e90*/  PRMT R20, R13, 0x8880, RZ ;  /* 0x000088800d147816 */ /* 0x000fe400000000ff */
[----:B------:R-:W-:-:S02]  /*0ea0*/  LOP3.LUT R13, R15, 0x38, R18, 0x78, !PT ;  /* 0x000000380f0d7812 */ /* 0x000fc400078e7812 */
[--C-:B------:R-:W-:Y:S02]  /*0eb0*/  LOP3.LUT R11, R11, 0x2c, R18.reuse, 0x78, !PT ;  /* 0x0000002c0b0b7812 */ /* 0x100fe400078e7812 */
[--C-:B------:R-:W-:Y:S02]  /*0ec0*/  LOP3.LUT R9, R9, 0x24, R18.reuse, 0xf8, !PT ;  /* 0x0000002409097812 */ /* 0x100fe400078ef812 */
[----:B------:R-:W-:Y:S01]  /*0ed0*/  LOP3.LUT R15, R19, 0x34, R18, 0x78, !PT ;  /* 0x00000034130f7812 */ /* 0x000fe200078e7812 */
[C---:B------:R-:W-:Y:S01]  /*0ee0*/  IMAD.SHL.U32 R18, R6.reuse, 0x4, RZ ;  /* 0x0000000406127824 */ /* 0x040fe200078e00ff */
[----:B------:R-:W-:Y:S01]  /*0ef0*/  PRMT R21, R17, 0x8880, RZ ;  /* 0x0000888011157816 */ /* 0x000fe200000000ff */
[----:B------:R-:W-:Y:S02]  /*0f00*/  IMAD.MOV.U32 R19, RZ, RZ, R20 ;  /* 0x000000ffff137224 */ /* 0x000fe400078e0014 */
[----:B------:R-:W-:Y:S01]  /*0f10*/  IMAD.SHL.U32 R17, R6, 0x2, RZ ;  /* 0x0000000206117824 */ /* 0x000fe200078e00ff */
[----:B------:R-:W-:Y:S01]  /*0f20*/  PRMT R22, R18, 0x8880, RZ ;  /* 0x0000888012167816 */ /* 0x000fe200000000ff */
[----:B------:R-:W-:Y:S01]  /*0f30*/  IMAD.MOV.U32 R20, RZ, RZ, R21 ;  /* 0x000000ffff147224 */ /* 0x000fe200078e0015 */
[----:B------:R-:W-:-:S02]  /*0f40*/  SHF.R.S32.HI R18, RZ, 0x7, R19 ;  /* 0x00000007ff127819 */ /* 0x000fc40000011413 */
[----:B------:R-:W-:Y:S01]  /*0f50*/  PRMT R19, R17, 0x8880, RZ ;  /* 0x0000888011137816 */ /* 0x000fe200000000ff */
[----:B------:R-:W-:Y:S01]  /*0f60*/  IMAD.MOV.U32 R17, RZ, RZ, R22 ;  /* 0x000000ffff117224 */ /* 0x000fe200078e0016 */
[----:B------:R-:W-:Y:S02]  /*0f70*/  SHF.R.S32.HI R20, RZ, 0x7, R20 ;  /* 0x00000007ff147819 */ /* 0x000fe40000011414 */
[--C-:B------:R-:W-:Y:S02]  /*0f80*/  LOP3.LUT R9, R9, 0x48, R18.reuse, 0x78, !PT ;  /* 0x0000004809097812 */ /* 0x100fe400078e7812 */
[--C-:B------:R-:W-:Y:S02]  /*0f90*/  LOP3.LUT R13, R13, 0x70, R18.reuse, 0x78, !PT ;  /* 0x000000700d0d7812 */ /* 0x100fe400078e7812 */
[--C-:B------:R-:W-:Y:S02]  /*0fa0*/  LOP3.LUT R11, R11, 0x58, R18.reuse, 0x78, !PT ;  /* 0x000000580b0b7812 */ /* 0x100fe400078e7812 */
[----:B------:R-:W-:-:S02]  /*0fb0*/  LOP3.LUT R15, R15, 0x68, R18, 0x78, !PT ;  /* 0x000000680f0f7812 */ /* 0x000fc400078e7812 */
[----:B------:R-:W-:Y:S02]  /*0fc0*/  SHF.R.S32.HI R18, RZ, 0x7, R17 ;  /* 0x00000007ff127819 */ /* 0x000fe40000011411 */
[--C-:B------:R-:W-:Y:S02]  /*0fd0*/  LOP3.LUT R9, R9, 0xff90, R20.reuse, 0x78, !PT ;  /* 0x0000ff9009097812 */ /* 0x100fe400078e7814 */
[--C-:B------:R-:W-:Y:S02]  /*0fe0*/  LOP3.LUT R13, R13, 0xffe0, R20.reuse, 0x78, !PT ;  /* 0x0000ffe00d0d7812 */ /* 0x100fe400078e7814 */
[--C-:B------:R-:W-:Y:S02]  /*0ff0*/  LOP3.LUT R11, R11, 0xffb0, R20.reuse, 0x78, !PT ;  /* 0x0000ffb00b0b7812 */ /* 0x100fe400078e7814 */
[----:B------:R-:W-:Y:S02]  /*1000*/  LOP3.LUT R15, R15, 0xffd0, R20, 0x78, !PT ;  /* 0x0000ffd00f0f7812 */ /* 0x000fe400078e7814 */
[----:B------:R-:W-:-:S02]  /*1010*/  SHF.R.S32.HI R20, RZ, 0x7, R19 ;  /* 0x00000007ff147819 */ /* 0x000fc40000011413 */
[--C-:B------:R-:W-:Y:S02]  /*1020*/  LOP3.LUT R9, R9, 0x3b, R18.reuse, 0x78, !PT ;  /* 0x0000003b09097812 */ /* 0x100fe400078e7812 */
[----:B------:R-:W-:Y:S02]  /*1030*/  LOP3.LUT R13, R13, 0xffdb, R18, 0x78, !PT ;  /* 0x0000ffdb0d0d7812 */ /* 0x000fe400078e7812 */
[----:B------:R-:W-:Y:S01]  /*1040*/  LOP3.LUT R19, R9, 0x76, R20, 0x78, !PT ;  /* 0x0000007609137812 */ /* 0x000fe200078e7814 */
[C---:B0-----:R-:W-:Y:S01]  /*1050*/  IMAD.SHL.U32 R9, R16.reuse, 0x40, RZ ;  /* 0x0000004010097824 */ /* 0x041fe200078e00ff */
[--C-:B------:R-:W-:Y:S02]  /*1060*/  LOP3.LUT R11, R11, 0x7b, R18.reuse, 0x78, !PT ;  /* 0x0000007b0b0b7812 */ /* 0x100fe400078e7812 */
[----:B------:R-:W-:Y:S01]  /*1070*/  LOP3.LUT R15, R15, 0xffbb, R18, 0x78, !PT ;  /* 0x0000ffbb0f0f7812 */ /* 0x000fe200078e7812 */
[----:B------:R-:W-:Y:S01]  /*1080*/  IMAD.SHL.U32 R18, R16, 0x20, RZ ;  /* 0x0000002010127824 */ /* 0x000fe200078e00ff */
[----:B------:R-:W-:-:S02]  /*1090*/  SHF.R.S32.HI R6, RZ, 0x7, R6 ;  /* 0x00000007ff067819 */ /* 0x000fc40000011406 */
[--C-:B------:R-:W-:Y:S02]  /*10a0*/  LOP3.LUT R13, R13, 0xad, R20.reuse, 0x78, !PT ;  /* 0x000000ad0d0d7812 */ /* 0x100fe400078e7814 */
[--C-:B------:R-:W-:Y:S02]  /*10b0*/  LOP3.LUT R11, R11, 0xf6, R20.reuse, 0x78, !PT ;  /* 0x000000f60b0b7812 */ /* 0x100fe400078e7814 */
[----:B------:R-:W-:Y:S02]  /*10c0*/  LOP3.LUT R21, R15, 0x6d, R20, 0x78, !PT ;  /* 0x0000006d0f157812 */ /* 0x000fe400078e7814 */
[--C-:B------:R-:W-:Y:S02]  /*10d0*/  LOP3.LUT R15, R13, 0x41, R6.reuse, 0x78, !PT ;  /* 0x000000410d0f7812 */ /* 0x100fe400078e7806 */
[----:B------:R-:W-:Y:S02]  /*10e0*/  PRMT R20, R9, 0x8880, RZ ;  /* 0x0000888009147816 */ /* 0x000fe400000000ff */
[----:B------:R-:W-:Y:S01]  /*10f0*/  LOP3.LUT R13, R19, 0xec, R6, 0x78, !PT ;  /* 0x000000ec130d7812 */ /* 0x000fe200078e7806 */
[C---:B------:R-:W-:Y:S01]  /*1100*/  IMAD.SHL.U32 R19, R16.reuse, 0x10, RZ ;  /* 0x0000001010137824 */ /* 0x040fe200078e00ff */
[----:B------:R-:W-:-:S02]  /*1110*/  LOP3.LUT R9, R16, 0x1, RZ, 0xc0, !PT ;  /* 0x0000000110097812 */ /* 0x000fc400078ec0ff */
[--C-:B------:R-:W-:Y:S02]  /*1120*/  LOP3.LUT R17, R11, 0xf7, R6.reuse, 0x78, !PT ;  /* 0x000000f70b117812 */ /* 0x100fe400078e7806 */
[----:B------:R-:W-:Y:S01]  /*1130*/  PRMT R24, R18, 0x8880, RZ ;  /* 0x0000888012187816 */ /* 0x000fe200000000ff */
[----:B------:R-:W-:Y:S01]  /*1140*/  IMAD.MOV R23, RZ, RZ, -R9 ;  /* 0x000000ffff177224 */ /* 0x000fe200078e0a09 */
[----:B------:R-:W-:Y:S01]  /*1150*/  LOP3.LUT R11, R21, 0xda, R6, 0x78, !PT ;  /* 0x000000da150b7812 */ /* 0x000fe200078e7806 */
[----:B------:R-:W-:Y:S01]  /*1160*/  IMAD.IADD R6, R4, 0x1, R7 ;  /* 0x0000000104067824 */ /* 0x000fe200078e0207 */
[----:B------:R-:W-:Y:S02]  /*1170*/  SHF.R.S32.HI R18, RZ, 0x7, R20 ;  /* 0x00000007ff127819 */ /* 0x000fe40000011414 */
[----:B------:R-:W-:Y:S02]  /*1180*/  PRMT R9, R19, 0x8880, RZ ;  /* 0x0000888013097816 */ /* 0x000fe400000000ff */
[----:B------:R-:W-:-:S02]  /*1190*/  LOP3.LUT R20, R18, 0x1a, RZ, 0xc0, !PT ;  /* 0x0000001a12147812 */ /* 0x000fc400078ec0ff */
[C---:B------:R-:W-:Y:S02]  /*11a0*/  LOP3.LUT R22, R18.reuse, 0x16, RZ, 0xc0, !PT ;  /* 0x0000001612167812 */ /* 0x040fe400078ec0ff */
[C---:B------:R-:W-:Y:S02]  /*11b0*/  LOP3.LUT R21, R18.reuse, 0x1c, RZ, 0xc0, !PT ;  /* 0x0000001c12157812 */ /* 0x040fe400078ec0ff */
[----:B------:R-:W-:Y:S01]  /*11c0*/  LOP3.LUT R19, R18, 0x12, RZ, 0xc0, !PT ;  /* 0x0000001212137812 */ /* 0x000fe200078ec0ff */
[----:B------:R-:W-:Y:S01]  /*11d0*/  IMAD.MOV.U32 R18, RZ, RZ, R9 ;  /* 0x000000ffff127224 */ /* 0x000fe200078e0009 */
[----:B------:R-:W-:Y:S01]  /*11e0*/  PRMT R23, R23, 0x7710, RZ ;  /* 0x0000771017177816 */ /* 0x000fe200000000ff */
[----:B------:R-:W0:Y:S01]  /*11f0*/  LDS.S8 R9, [R6] ;  /* 0x0000000006097984 */ /* 0x000e220000000200 */
[----:B------:R-:W-:Y:S02]  /*1200*/  SHF.R.S32.HI R24, RZ, 0x7, R24 ;  /* 0x00000007ff187819 */ /* 0x000fe40000011418 */
[----:B------:R-:W-:-:S02]  /*1210*/  LOP3.LUT R20, R20, 0xd, R23, 0x78, !PT ;  /* 0x0000000d14147812 */ /* 0x000fc400078e7817 */
[--C-:B------:R-:W-:Y:S02]  /*1220*/  LOP3.LUT R22, R22, 0xb, R23.reuse, 0x78, !PT ;  /* 0x0000000b16167812 */ /* 0x100fe400078e7817 */
[--C-:B------:R-:W-:Y:S02]  /*1230*/  LOP3.LUT R21, R21, 0xe, R23.reuse, 0x78, !PT ;  /* 0x0000000e15157812 */ /* 0x100fe400078e7817 */
[----:B------:R-:W-:Y:S01]  /*1240*/  LOP3.LUT R19, R19, 0x9, R23, 0xf8, !PT ;  /* 0x0000000913137812 */ /* 0x000fe200078ef817 */
[----:B------:R-:W-:Y:S01]  /*1250*/  IMAD.SHL.U32 R23, R16, 0x8, RZ ;  /* 0x0000000810177824 */ /* 0x000fe200078e00ff */
[----:B------:R-:W-:Y:S02]  /*1260*/  SHF.R.S32.HI R18, RZ, 0x7, R18 ;  /* 0x00000007ff127819 */ /* 0x000fe40000011412 */
[--C-:B------:R-:W-:Y:S02]  /*1270*/  LOP3.LUT R25, R20, 0x34, R24.reuse, 0x78, !PT ;  /* 0x0000003414197812 */ /* 0x100fe400078e7818 */
[----:B------:R-:W-:-:S02]  /*1280*/  LOP3.LUT R27, R22, 0x2c, R24, 0x78, !PT ;  /* 0x0000002c161b7812 */ /* 0x000fc400078e7818 */
[--C-:B------:R-:W-:Y:S02]  /*1290*/  LOP3.LUT R29, R21, 0x38, R24.reuse, 0x78, !PT ;  /* 0x00000038151d7812 */ /* 0x100fe400078e7818 */
[----:B------:R-:W-:Y:S01]  /*12a0*/  LOP3.LUT R26, R19, 0x24, R24, 0xf8, !PT ;  /* 0x00000024131a7812 */ /* 0x000fe200078ef818 */
[----:B------:R-:W-:Y:S01]  /*12b0*/  IMAD.SHL.U32 R19, R16, 0x4, RZ ;  /* 0x0000000410137824 */ /* 0x000fe200078e00ff */
[----:B------:R-:W-:Y:S02]  /*12c0*/  PRMT R24, R23, 0x8880, RZ ;  /* 0x0000888017187816 */ /* 0x000fe400000000ff */
[--C-:B------:R-:W-:Y:S02]  /*12d0*/  LOP3.LUT R20, R25, 0x68, R18.reuse, 0x78, !PT ;  /* 0x0000006819147812 */ /* 0x100fe400078e7812 */
[--C-:B------:R-:W-:Y:S02]  /*12e0*/  LOP3.LUT R21, R27, 0x58, R18.reuse, 0x78, !PT ;  /* 0x000000581b157812 */ /* 0x100fe400078e7812 */
[----:B------:R-:W-:-:S02]  /*12f0*/  LOP3.LUT R22, R29, 0x70, R18, 0x78, !PT ;  /* 0x000000701d167812 */ /* 0x000fc400078e7812 */
[----:B------:R-:W-:Y:S01]  /*1300*/  LOP3.LUT R23, R26, 0x48, R18, 0x78, !PT ;  /* 0x000000481a177812 */ /* 0x000fe200078e7812 */
[----:B------:R-:W-:Y:S01]  /*1310*/  IMAD.SHL.U32 R18, R16, 0x2, RZ ;  /* 0x0000000210127824 */ /* 0x000fe200078e00ff */
[----:B------:R-:W-:-:S04]  /*1320*/  PRMT R19, R19, 0x8880, RZ ;  /* 0x0000888013137816 */ /* 0x000fc800000000ff */
[----:B------:R-:W-:Y:S01]  /*1330*/  PRMT R25, R18, 0x8880, RZ ;  /* 0x0000888012197816 */ /* 0x000fe200000000ff */
[----:B------:R-:W-:Y:S01]  /*1340*/  IMAD.MOV.U32 R18, RZ, RZ, R19 ;  /* 0x000000ffff127224 */ /* 0x000fe200078e0013 */
[----:B------:R-:W-:-:S03]  /*1350*/  SHF.R.S32.HI R19, RZ, 0x7, R24 ;  /* 0x00000007ff137819 */ /* 0x000fc60000011418 */
[----:B------:R-:W-:Y:S01]  /*1360*/  IMAD.MOV.U32 R24, RZ, RZ, R25 ;  /* 0x000000ffff187224 */ /* 0x000fe200078e0019 */
        /* <DEDUP_REMOVED lines=8> */
[----:B------:R-:W-:Y:S01]  /*13f0*/  SHF.R.S32.HI R21, RZ, 0x7, R16 ;  /* 0x00000007ff157819 */ /* 0x000fe20000011410 */
[----:B0-----:R-:W-:Y:S01]  /*1400*/  IMAD.SHL.U32 R16, R9, 0x40, RZ ;  /* 0x0000004009107824 */ /* 0x001fe200078e00ff */
[--C-:B------:R-:W-:Y:S02]  /*1410*/  LOP3.LUT R22, R22, 0xf6, R19.reuse, 0x78, !PT ;  /* 0x000000f616167812 */ /* 0x100fe400078e7813 */
[----:B------:R-:W-:Y:S02]  /*1420*/  LOP3.LUT R20, R25, 0xbb, R18, 0x78, !PT ;  /* 0x000000bb19147812 */ /* 0x000fe400078e7812 */
[----:B------:R-:W-:-:S02]  /*1430*/  LOP3.LUT R24, R24, 0xad, R19, 0x78, !PT ;  /* 0x000000ad18187812 */ /* 0x000fc400078e7813 */
[----:B------:R-:W-:Y:S02]  /*1440*/  LOP3.LUT R22, R22, 0xf7, R21, 0x78, !PT ;  /* 0x000000f716167812 */ /* 0x000fe400078e7815 */
[----:B------:R-:W-:Y:S02]  /*1450*/  LOP3.LUT R20, R20, 0x6d, R19, 0x78, !PT ;  /* 0x0000006d14147812 */ /* 0x000fe400078e7813 */
[----:B------:R-:W-:Y:S02]  /*1460*/  LOP3.LUT R18, R23, 0x3b, R18, 0x78, !PT ;  /* 0x0000003b17127812 */ /* 0x000fe400078e7812 */
[--C-:B------:R-:W-:Y:S02]  /*1470*/  LOP3.LUT R24, R24, 0x41, R21.reuse, 0x78, !PT ;  /* 0x0000004118187812 */ /* 0x100fe400078e7815 */
[----:B------:R-:W-:Y:S01]  /*1480*/  LOP3.LUT R12, R22, R15, R12, 0x96, !PT ;  /* 0x0000000f160c7212 */ /* 0x000fe200078e960c */
[----:B------:R-:W-:Y:S01]  /*1490*/  IMAD.SHL.U32 R15, R9, 0x20, RZ ;  /* 0x00000020090f7824 */ /* 0x000fe200078e00ff */
[----:B------:R-:W-:-:S02]  /*14a0*/  LOP3.LUT R20, R20, 0xda, R21, 0x78, !PT ;  /* 0x000000da14147812 */ /* 0x000fc400078e7815 */
[----:B------:R-:W-:Y:S02]  /*14b0*/  PRMT R16, R16, 0x8880, RZ ;  /* 0x0000888010107816 */ /* 0x000fe400000000ff */
[----:B------:R-:W-:Y:S02]  /*14c0*/  LOP3.LUT R18, R18, 0x76, R19, 0x78, !PT ;  /* 0x0000007612127812 */ /* 0x000fe400078e7813 */
[----:B------:R-:W-:Y:S02]  /*14d0*/  LOP3.LUT R10, R24, R13, R10, 0x96, !PT ;  /* 0x0000000d180a7212 */ /* 0x000fe400078e960a */
[----:B------:R-:W-:Y:S02]  /*14e0*/  LOP3.LUT R14, R20, R17, R14, 0x96, !PT ;  /* 0x00000011140e7212 */ /* 0x000fe400078e960e */
[----:B------:R-:W-:Y:S02]  /*14f0*/  LOP3.LUT R13, R9, 0x1, RZ, 0xc0, !PT ;  /* 0x00000001090d7812 */ /* 0x000fe400078ec0ff */
[----:B------:R-:W-:Y:S01]  /*1500*/  PRMT R17, R15, 0x8880, RZ ;  /* 0x000088800f117816 */ /* 0x000fe200000000ff */
[----:B------:R-:W-:Y:S01]  /*1510*/  IMAD.MOV.U32 R15, RZ, RZ, R16 ;  /* 0x000000ffff0f7224 */ /* 0x000fe200078e0010 */
[----:B------:R-:W-:Y:S01]  /*1520*/  LOP3.LUT R18, R18, 0xec, R21, 0x78, !PT ;  /* 0x000000ec12127812 */ /* 0x000fe200078e7815 */
[----:B------:R-:W-:-:S02]  /*1530*/  IMAD.MOV R13, RZ, RZ, -R13 ;  /* 0x000000ffff0d7224 */ /* 0x000fc400078e0a0d */
[----:B------:R-:W-:Y:S01]  /*1540*/  IMAD.MOV.U32 R16, RZ, RZ, R17 ;  /* 0x000000ffff107224 */ /* 0x000fe200078e0011 */
[----:B------:R-:W-:Y:S02]  /*1550*/  LOP3.LUT R8, R18, R11, R8, 0x96, !PT ;  /* 0x0000000b12087212 */ /* 0x000fe400078e9608 */
[----:B------:R-:W-:Y:S01]  /*1560*/  SHF.R.S32.HI R11, RZ, 0x7, R15 ;  /* 0x00000007ff0b7819 */ /* 0x000fe2000001140f */
[----:B------:R-:W-:Y:S01]  /*1570*/  IMAD.SHL.U32 R15, R9, 0x10, RZ ;  /* 0x00000010090f7824 */ /* 0x000fe200078e00ff */
[----:B------:R-:W-:Y:S02]  /*1580*/  PRMT R21, R13, 0x7710, RZ ;  /* 0x000077100d157816 */ /* 0x000fe400000000ff */
[C---:B------:R-:W-:Y:S02]  /*1590*/  LOP3.LUT R13, R11.reuse, 0x12, RZ, 0xc0, !PT ;  /* 0x000000120b0d7812 */ /* 0x040fe400078ec0ff */
[C---:B------:R-:W-:Y:S02]  /*15a0*/  LOP3.LUT R17, R11.reuse, 0x1a, RZ, 0xc0, !PT ;  /* 0x0000001a0b117812 */ /* 0x040fe400078ec0ff */
[----:B------:R-:W-:-:S02]  /*15b0*/  LOP3.LUT R18, R11, 0x16, RZ, 0xc0, !PT ;  /* 0x000000160b127812 */ /* 0x000fc400078ec0ff */
[----:B------:R-:W-:Y:S02]  /*15c0*/  LOP3.LUT R20, R11, 0x1c, RZ, 0xc0, !PT ;  /* 0x0000001c0b147812 */ /* 0x000fe400078ec0ff */
[----:B------:R-:W-:Y:S02]  /*15d0*/  SHF.R.S32.HI R16, RZ, 0x7, R16 ;  /* 0x00000007ff107819 */ /* 0x000fe40000011410 */
[--C-:B------:R-:W-:Y:S02]  /*15e0*/  LOP3.LUT R13, R13, 0x9, R21.reuse, 0xf8, !PT ;  /* 0x000000090d0d7812 */ /* 0x100fe400078ef815 */
[--C-:B------:R-:W-:Y:S01]  /*15f0*/  LOP3.LUT R11, R17, 0xd, R21.reuse, 0x78, !PT ;  /* 0x0000000d110b7812 */ /* 0x100fe200078e7815 */
[C---:B------:R-:W-:Y:S01]  /*1600*/  IMAD.SHL.U32 R17, R9.reuse, 0x8, RZ ;  /* 0x0000000809117824 */ /* 0x040fe200078e00ff */
[--C-:B------:R-:W-:Y:S01]  /*1610*/  LOP3.LUT R19, R18, 0xb, R21.reuse, 0x78, !PT ;  /* 0x0000000b12137812 */ /* 0x100fe200078e7815 */
[----:B------:R-:W-:Y:S01]  /*1620*/  IMAD.SHL.U32 R18, R9, 0x4, RZ ;  /* 0x0000000409127824 */ /* 0x000fe200078e00ff */
[----:B------:R-:W-:-:S02]  /*1630*/  LOP3.LUT R21, R20, 0xe, R21, 0x78, !PT ;  /* 0x0000000e14157812 */ /* 0x000fc400078e7815 */
[----:B------:R-:W-:Y:S02]  /*1640*/  PRMT R20, R15, 0x8880, RZ ;  /* 0x000088800f147816 */ /* 0x000fe400000000ff */
[--C-:B------:R-:W-:Y:S02]  /*1650*/  LOP3.LUT R15, R13, 0x24, R16.reuse, 0xf8, !PT ;  /* 0x000000240d0f7812 */ /* 0x100fe400078ef810 */
[--C-:B------:R-:W-:Y:S02]  /*1660*/  LOP3.LUT R13, R11, 0x34, R16.reuse, 0x78, !PT ;  /* 0x000000340b0d7812 */ /* 0x100fe400078e7810 */
[----:B------:R-:W-:Y:S01]  /*1670*/  LOP3.LUT R11, R19, 0x2c, R16, 0x78, !PT ;  /* 0x0000002c130b7812 */ /* 0x000fe200078e7810 */
[----:B------:R-:W-:Y:S01]  /*1680*/  IMAD.MOV.U32 R19, RZ, RZ, R20 ;  /* 0x000000ffff137224 */ /* 0x000fe200078e0014 */
[----:B------:R-:W-:Y:S02]  /*1690*/  LOP3.LUT R16, R21, 0x38, R16, 0x78, !PT ;  /* 0x0000003815107812 */ /* 0x000fe400078e7810 */
[----:B------:R-:W-:Y:S01]  /*16a0*/  PRMT R21, R17, 0x8880, RZ ;  /* 0x0000888011157816 */ /* 0x000fe200000000ff */
[----:B------:R-:W-:Y:S01]  /*16b0*/  IMAD.SHL.U32 R17, R9, 0x2, RZ ;  /* 0x0000000209117824 */ /* 0x000fe200078e00ff */
[----:B------:R-:W-:-:S02]  /*16c0*/  PRMT R22, R18, 0x8880, RZ ;  /* 0x0000888012167816 */ /* 0x000fc400000000ff */
[----:B------:R-:W-:Y:S01]  /*16d0*/  SHF.R.S32.HI R18, RZ, 0x7, R19 ;  /* 0x00000007ff127819 */ /* 0x000fe20000011413 */
[----:B------:R-:W-:Y:S01]  /*16e0*/  IMAD.MOV.U32 R20, RZ, RZ, R21 ;  /* 0x000000ffff147224 */ /* 0x000fe200078e0015 */
[----:B------:R-:W-:Y:S01]  /*16f0*/  PRMT R21, R17, 0x8880, RZ ;  /* 0x0000888011157816 */ /* 0x000fe200000000ff */
[----:B------:R-:W-:Y:S01]  /*1700*/  IMAD.MOV.U32 R19, RZ, RZ, R22 ;  /* 0x000000ffff137224 */ /* 0x000fe200078e0016 */
[----:B------:R-:W-:Y:S02]  /*1710*/  LOP3.LUT R15, R15, 0x48, R18, 0x78, !PT ;  /* 0x000000480f0f7812 */ /* 0x000fe400078e7812 */
[----:B------:R-:W-:Y:S02]  /*1720*/  SHF.R.S32.HI R20, RZ, 0x7, R20 ;  /* 0x00000007ff147819 */ /* 0x000fe40000011414 */
[--C-:B------:R-:W-:Y:S02]  /*1730*/  LOP3.LUT R13, R13, 0x68, R18.reuse, 0x78, !PT ;  /* 0x000000680d0d7812 */ /* 0x100fe400078e7812 */
[----:B------:R-:W-:-:S02]  /*1740*/  LOP3.LUT R11, R11, 0x58, R18, 0x78, !PT ;  /* 0x000000580b0b7812 */ /* 0x000fc400078e7812 */
[----:B------:R-:W-:Y:S01]  /*1750*/  LOP3.LUT R17, R16, 0x70, R18, 0x78, !PT ;  /* 0x0000007010117812 */ /* 0x000fe200078e7812 */
        /* <DEDUP_REMOVED lines=14> */
[----:B------:R-:W-:Y:S02]  /*1840*/  LOP3.LUT R15, R15, 0xec, R16, 0x78, !PT ;  /* 0x000000ec0f0f7812 */ /* 0x000fe400078e7810 */
[--C-:B------:R-:W-:Y:S02]  /*1850*/  LOP3.LUT R11, R11, 0xf6, R18.reuse, 0x78, !PT ;  /* 0x000000f60b0b7812 */ /* 0x100fe400078e7812 */
[----:B------:R-:W-:Y:S02]  /*1860*/  LOP3.LUT R17, R17, 0xad, R18, 0x78, !PT ;  /* 0x000000ad11117812 */ /* 0x000fe400078e7812 */
[----:B------:R-:W-:-:S02]  /*1870*/  LOP3.LUT R13, R13, 0xda, R16, 0x78, !PT ;  /* 0x000000da0d0d7812 */ /* 0x000fc400078e7810 */
[----:B------:R-:W-:Y:S02]  /*1880*/  LOP3.LUT R15, R14, R15, RZ, 0x3c, !PT ;  /* 0x0000000f0e0f7212 */ /* 0x000fe400078e3cff */
[--C-:B------:R-:W-:Y:S02]  /*1890*/  LOP3.LUT R11, R11, 0xf7, R16.reuse, 0x78, !PT ;  /* 0x000000f70b0b7812 */ /* 0x100fe400078e7810 */
[----:B------:R-:W-:Y:S01]  /*18a0*/  LOP3.LUT R17, R17, 0x41, R16, 0x78, !PT ;  /* 0x0000004111117812 */ /* 0x000fe200078e7810 */
[----:B------:R0:W-:Y:S01]  /*18b0*/  STS.U8 [R2+UR4], R15 ;  /* 0x0000000f02007988 */ /* 0x0001e20008000004 */
[----:B------:R-:W-:Y:S01]  /*18c0*/  LOP3.LUT R12, R12, R13, RZ, 0x3c, !PT ;  /* 0x0000000d0c0c7212 */ /* 0x000fe200078e3cff */
[----:B------:R-:W-:Y:S01]  /*18d0*/  UIADD3 UR4, UPT, UPT, UR4, 0x1, URZ ;  /* 0x0000000104047890 */ /* 0x000fe2000fffe0ff */
[----:B------:R-:W-:Y:S02]  /*18e0*/  LOP3.LUT R10, R10, R11, RZ, 0x3c, !PT ;  /* 0x0000000b0a0a7212 */ /* 0x000fe400078e3cff */
[----:B------:R-:W-:Y:S01]  /*18f0*/  LOP3.LUT R17, R8, R17, RZ, 0x3c, !PT ;  /* 0x0000001108117212 */ /* 0x000fe200078e3cff */
[----:B------:R0:W-:Y:S01]  /*1900*/  STS.U8 [R5], R12 ;  /* 0x0000000c05007388 */ /* 0x0001e20000000000 */
[----:B------:R-:W-:-:S03]  /*1910*/  ULOP3.LUT UR6, UR4, 0xff, URZ, 0xc0, !UPT ;  /* 0x000000ff04067892 */ /* 0x000fc6000f8ec0ff */
[----:B------:R0:W-:Y:S03]  /*1920*/  STS.U8 [R7], R10 ;  /* 0x0000000a07007388 */ /* 0x0001e60000000000 */
[----:B------:R-:W-:Y:S01]  /*1930*/  ISETP.GT.U32.AND P0, PT, R4, UR6, PT ;  /* 0x0000000604007c0c */ /* 0x000fe2000bf04070 */
[----:B------:R0:W-:-:S12]  /*1940*/  STS.U8 [R6], R17 ;  /* 0x0000001106007388 */ /* 0x0001d80000000000 */
[----:B0-----:R-:W-:Y:S05]  /*1950*/  @P0 BRA `(.L_x_1) ;  /* 0xffffffec00fc0947 */ /* 0x001fea000383ffff */
.L_x_0:
[----:B------:R-:W-:Y:S06]  /*1960*/  BAR.SYNC.DEFER_BLOCKING 0x0 ;  /* 0x0000000000007b1d */ /* 0x000fec0000010000 */
[----:B------:R-:W0:Y:S01]  /*1970*/  LDCU.64 UR6, c[0x4][0x8] ;  /* 0x01000100ff0677ac */ /* 0x000e220008000a00 */
[----:B------:R-:W0:Y:S04]  /*1980*/  LDS.U8 R4, [R3+UR5] ;  /* 0x0000000503047984 */ /* 0x000e280008000000 */
[----:B------:R-:W1:Y:S04]  /*1990*/  LDS.U8 R28, [R3+UR5+0x1] ;  /* 0x00000105031c7984 */ /* 0x000e680008000000 */
[----:B------:R-:W2:Y:S04]  /*19a0*/  LDS.U8 R12, [R3+UR5+0x2] ;  /* 0x00000205030c7984 */ /* 0x000ea80008000000 */
[----:B------:R-:W3:Y:S04]  /*19b0*/  LDS.U8 R20, [R3+UR5+0x3] ;  /* 0x0000030503147984 */ /* 0x000ee80008000000 */
[----:B------:R-:W4:Y:S04]  /*19c0*/  LDS.U8 R18, [R3+UR5+0x4] ;  /* 0x0000040503127984 */ /* 0x000f280008000000 */
[----:B------:R-:W5:Y:S04]  /*19d0*/  LDS.U8 R14, [R3+UR5+0x5] ;  /* 0x00000505030e7984 */ /* 0x000f680008000000 */
[----:B------:R-:W5:Y:S04]  /*19e0*/  LDS.U8 R16, [R3+UR5+0x6] ;  /* 0x0000060503107984 */ /* 0x000f680008000000 */
[----:B------:R-:W5:Y:S04]  /*19f0*/  LDS.U8 R17, [R3+UR5+0x7] ;  /* 0x0000070503117984 */ /* 0x000f680008000000 */
[----:B------:R-:W5:Y:S04]  /*1a00*/  LDS.U8 R23, [R3+UR5+0x8] ;  /* 0x0000080503177984 */ /* 0x000f680008000000 */
[----:B------:R-:W5:Y:S04]  /*1a10*/  LDS.U8 R26, [R3+UR5+0x9] ;  /* 0x00000905031a7984 */ /* 0x000f680008000000 */
[----:B------:R-:W5:Y:S01]  /*1a20*/  LDS.U8 R11, [R3+UR5+0xa] ;  /* 0x00000a05030b7984 */ /* 0x000f620008000000 */
[----:B0-----:R-:W-:-:S03]  /*1a30*/  IADD3 R4, P0, PT, R4, UR6, RZ ;  /* 0x0000000604047c10 */ /* 0x001fc6000ff1e0ff */
[----:B------:R-:W0:Y:S02]  /*1a40*/  LDS.U8 R24, [R3+UR5+0xb] ;  /* 0x00000b0503187984 */ /* 0x000e240008000000 */
[----:B------:R-:W-:Y:S01]  /*1a50*/  IMAD.X R5, RZ, RZ, UR7, P0 ;  /* 0x00000007ff057e24 */ /* 0x000fe200080e06ff */
[----:B-1----:R-:W-:Y:S01]  /*1a60*/  IADD3 R28, P0, PT, R28, UR6, RZ ;  /* 0x000000061c1c7c10 */ /* 0x002fe2000ff1e0ff */
[----:B------:R-:W1:Y:S04]  /*1a70*/  LDS.U8 R22, [R3+UR5+0xc] ;  /* 0x00000c0503167984 */ /* 0x000e680008000000 */
[----:B------:R4:W5:Y:S01]  /*1a80*/  LDG.E.U8 R4, desc[UR12][R4.64] ;  /* 0x0000000c04047981 */ /* 0x000962000c1e1100 */
[----:B--2---:R-:W-:Y:S01]  /*1a90*/  IADD3 R12, P1, PT, R12, UR6, RZ ;  /* 0x000000060c0c7c10 */ /* 0x004fe2000ff3e0ff */
[----:B------:R-:W-:Y:S01]  /*1aa0*/  IMAD.X R29, RZ, RZ, UR7, P0 ;  /* 0x00000007ff1d7e24 */ /* 0x000fe200080e06ff */
[----:B---3--:R-:W-:Y:S01]  /*1ab0*/  IADD3 R20, P0, PT, R20, UR6, RZ ;  /* 0x0000000614147c10 */ /* 0x008fe2000ff1e0ff */
[----:B------:R-:W2:Y:S02]  /*1ac0*/  LDS.U8 R9, [R3+UR5+0xd] ;  /* 0x00000d0503097984 */ /* 0x000ea40008000000 */
[----:B------:R-:W-:-:S02]  /*1ad0*/  IMAD.X R13, RZ, RZ, UR7, P1 ;  /* 0x00000007ff0d7e24 */ /* 0x000fc400088e06ff */
[----:B------:R-:W-:Y:S04]  /*1ae0*/  LDS.U8 R7, [R3+UR5+0xe] ;  /* 0x00000e0503077984 */ /* 0x000fe80008000000 */
[----:B----4-:R-:W3:Y:S01]  /*1af0*/  LDS.U8 R5, [R3+UR5+0xf] ;  /* 0x00000f0503057984 */ /* 0x010ee20008000000 */
[----:B------:R-:W-:Y:S01]  /*1b00*/  IADD3 R18, P1, PT, R18, UR6, RZ ;  /* 0x0000000612127c10 */ /* 0x000fe2000ff3e0ff */
[----:B------:R-:W-:Y:S01]  /*1b10*/  IMAD.X R21, RZ, RZ, UR7, P0 ;  /* 0x00000007ff157e24 */ /* 0x000fe200080e06ff */
[----:B-----5:R-:W-:Y:S01]  /*1b20*/  IADD3 R14, P0, PT, R14, UR6, RZ ;  /* 0x000000060e0e7c10 */ /* 0x020fe2000ff1e0ff */
[----:B------:R4:W5:Y:S02]  /*1b30*/  LDG.E.U8 R6, desc[UR12][R28.64] ;  /* 0x0000000c1c067981 */ /* 0x000964000c1e1100 */
[----:B------:R-:W-:Y:S01]  /*1b40*/  IMAD.X R19, RZ, RZ, UR7, P1 ;  /* 0x00000007ff137e24 */ /* 0x000fe200088e06ff */
[----:B------:R-:W-:Y:S01]  /*1b50*/  IADD3 R16, P1, PT, R16, UR6, RZ ;  /* 0x0000000610107c10 */ /* 0x000fe2000ff3e0ff */
[----:B------:R-:W-:Y:S01]  /*1b60*/  IMAD.X R15, RZ, RZ, UR7, P0 ;  /* 0x00000007ff0f7e24 */ /* 0x000fe200080e06ff */
[----:B------:R0:W5:Y:S04]  /*1b70*/  LDG.E.U8 R10, desc[UR12][R20.64] ;  /* 0x0000000c140a7981 */ /* 0x000168000c1e1100 */
[----:B------:R1:W5:Y:S01]  /*1b80*/  LDG.E.U8 R8, desc[UR12][R18.64] ;  /* 0x0000000c12087981 */ /* 0x000362000c1e1100 */
[----:B----4-:R-:W-:Y:S01]  /*1b90*/  IADD3 R28, P0, PT, R17, UR6, RZ ;  /* 0x00000006111c7c10 */ /* 0x010fe2000ff1e0ff */
[----:B------:R-:W-:-:S02]  /*1ba0*/  IMAD.X R17, RZ, RZ, UR7, P1 ;  /* 0x00000007ff117e24 */ /* 0x000fc400088e06ff */
[----:B------:R-:W4:Y:S01]  /*1bb0*/  LDG.E.U8 R12, desc[UR12][R12.64] ;  /* 0x0000000c0c0c7981 */ /* 0x000f22000c1e1100 */
[----:B0-----:R-:W-:Y:S01]  /*1bc0*/  IADD3 R20, P1, PT, R23, UR6, RZ ;  /* 0x0000000617147c10 */ /* 0x001fe2000ff3e0ff */
[----:B------:R-:W-:Y:S01]  /*1bd0*/  IMAD.X R29, RZ, RZ, UR7, P0 ;  /* 0x00000007ff1d7e24 */ /* 0x000fe200080e06ff */
[----:B------:R-:W-:Y:S01]  /*1be0*/  IADD3 R26, P0, PT, R26, UR6, RZ ;  /* 0x000000061a1a7c10 */ /* 0x000fe2000ff1e0ff */
[----:B------:R-:W4:Y:S02]  /*1bf0*/  LDG.E.U8 R14, desc[UR12][R14.64] ;  /* 0x0000000c0e0e7981 */ /* 0x000f24000c1e1100 */
[----:B------:R-:W-:Y:S01]  /*1c00*/  IMAD.X R21, RZ, RZ, UR7, P1 ;  /* 0x00000007ff157e24 */ /* 0x000fe200088e06ff */
[----:B-1----:R-:W-:Y:S01]  /*1c10*/  IADD3 R18, P1, PT, R11, UR6, RZ ;  /* 0x000000060b127c10 */ /* 0x002fe2000ff3e0ff */
[----:B------:R-:W-:Y:S01]  /*1c20*/  IMAD.X R27, RZ, RZ, UR7, P0 ;  /* 0x00000007ff1b7e24 */ /* 0x000fe200080e06ff */
[----:B------:R-:W-:Y:S01]  /*1c30*/  IADD3 R24, P0, PT, R24, UR6, RZ ;  /* 0x0000000618187c10 */ /* 0x000fe2000ff1e0ff */
[----:B------:R-:W4:Y:S02]  /*1c40*/  LDG.E.U8 R16, desc[UR12][R16.64] ;  /* 0x0000000c10107981 */ /* 0x000f24000c1e1100 */
[----:B------:R-:W-:Y:S01]  /*1c50*/  IMAD.X R19, RZ, RZ, UR7, P1 ;  /* 0x00000007ff137e24 */ /* 0x000fe200088e06ff */
[----:B------:R-:W-:Y:S01]  /*1c60*/  IADD3 R22, P1, PT, R22, UR6, RZ ;  /* 0x0000000616167c10 */ /* 0x000fe2000ff3e0ff */
[----:B------:R2:W4:Y:S01]  /*1c70*/  LDG.E.U8 R11, desc[UR12][R20.64] ;  /* 0x0000000c140b7981 */ /* 0x000522000c1e1100 */
[----:B------:R-:W-:-:S03]  /*1c80*/  IMAD.X R25, RZ, RZ, UR7, P0 ;  /* 0x00000007ff197e24 */ /* 0x000fc600080e06ff */
[----:B------:R3:W4:Y:S01]  /*1c90*/  LDG.E.U8 R13, desc[UR12][R26.64] ;  /* 0x0000000c1a0d7981 */ /* 0x000722000c1e1100 */
[----:B------:R-:W-:-:S03]  /*1ca0*/  IMAD.X R23, RZ, RZ, UR7, P1 ;  /* 0x00000007ff177e24 */ /* 0x000fc600088e06ff */
[----:B------:R0:W4:Y:S01]  /*1cb0*/  LDG.E.U8 R15, desc[UR12][R18.64] ;  /* 0x0000000c120f7981 */ /* 0x000122000c1e1100 */
[----:B--2---:R-:W-:-:S03]  /*1cc0*/  IADD3 R20, P0, PT, R9, UR6, RZ ;  /* 0x0000000609147c10 */ /* 0x004fc6000ff1e0ff */
[----:B------:R-:W2:Y:S01]  /*1cd0*/  LDG.E.U8 R28, desc[UR12][R28.64] ;  /* 0x0000000c1c1c7981 */ /* 0x000ea2000c1e1100 */
[----:B---3--:R-:W-:-:S03]  /*1ce0*/  IADD3 R26, P1, PT, R5, UR6, RZ ;  /* 0x00000006051a7c10 */ /* 0x008fc6000ff3e0ff */
[----:B------:R-:W3:Y:S01]  /*1cf0*/  LDG.E.U8 R24, desc[UR12][R24.64] ;  /* 0x0000000c18187981 */ /* 0x000ee2000c1e1100 */
[----:B0-----:R-:W-:Y:S01]  /*1d00*/  IADD3 R18, P2, PT, R7, UR6, RZ ;  /* 0x0000000607127c10 */ /* 0x001fe2000ff5e0ff */
[----:B------:R-:W-:Y:S02]  /*1d10*/  IMAD.X R21, RZ, RZ, UR7, P0 ;  /* 0x00000007ff157e24 */ /* 0x000fe400080e06ff */
[----:B------:R-:W3:Y:S01]  /*1d20*/  LDG.E.U8 R22, desc[UR12][R22.64] ;  /* 0x0000000c16167981 */ /* 0x000ee2000c1e1100 */
[----:B------:R-:W-:Y:S01]  /*1d30*/  IMAD.X R27, RZ, RZ, UR7, P1 ;  /* 0x00000007ff1b7e24 */ /* 0x000fe200088e06ff */
[----:B------:R-:W0:Y:S01]  /*1d40*/  LDCU UR4, c[0x0][0x360] ;  /* 0x00006c00ff0477ac */ /* 0x000e220008000800 */
[----:B------:R-:W-:Y:S01]  /*1d50*/  IMAD.X R19, RZ, RZ, UR7, P2 ;  /* 0x00000007ff137e24 */ /* 0x000fe200090e06ff */
[----:B------:R-:W3:Y:S01]  /*1d60*/  LDG.E.U8 R20, desc[UR12][R20.64] ;  /* 0x0000000c14147981 */ /* 0x000ee2000c1e1100 */
[----:B------:R-:W1:Y:S03]  /*1d70*/  LDCU UR6, c[0x0][0x388] ;  /* 0x00007100ff0677ac */ /* 0x000e660008000800 */
[----:B------:R-:W3:Y:S04]  /*1d80*/  LDG.E.U8 R18, desc[UR12][R18.64] ;  /* 0x0000000c12127981 */ /* 0x000ee8000c1e1100 */
[----:B------:R-:W3:Y:S01]  /*1d90*/  LDG.E.U8 R26, desc[UR12][R26.64] ;  /* 0x0000000c1a1a7981 */ /* 0x000ee2000c1e1100 */
[----:B------:R-:W0:Y:S01]  /*1da0*/  S2R R5, SR_TID.X ;  /* 0x0000000000057919 */ /* 0x000e220000002100 */
[----:B------:R-:W-:Y:S02]  /*1db0*/  BSSY.RECONVERGENT B0, `(.L_x_2) ;  /* 0x0000073000007945 */ /* 0x000fe40003800200 */
[----:B------:R0:W-:Y:S02]  /*1dc0*/  STS.U8 [R3+UR5], R4 ;  /* 0x0000000403007988 */ /* 0x0001e40008000005 */
[----:B0-----:R-:W-:-:S04]  /*1dd0*/  IMAD R4, R0, UR4, R5 ;  /* 0x0000000400047c24 */ /* 0x001fc8000f8e0205 */
[----:B------:R-:W-:-:S05]  /*1de0*/  IMAD.SHL.U32 R4, R4, 0x10, RZ ;  /* 0x0000001004047824 */ /* 0x000fca00078e00ff */
[----:B-1----:R-:W-:Y:S01]  /*1df0*/  ISETP.GE.AND P0, PT, R4, UR6, PT ;  /* 0x0000000604007c0c */ /* 0x002fe2000bf06270 */
[----:B-----5:R0:W-:Y:S04]  /*1e00*/  STS.U8 [R3+UR5+0x1], R6 ;  /* 0x0000010603007988 */ /* 0x0201e80008000005 */
[----:B------:R0:W-:Y:S04]  /*1e10*/  STS.U8 [R3+UR5+0x3], R10 ;  /* 0x0000030a03007988 */ /* 0x0001e80008000005 */
[----:B------:R0:W-:Y:S04]  /*1e20*/  STS.U8 [R3+UR5+0x4], R8 ;  /* 0x0000040803007988 */ /* 0x0001e80008000005 */
[----:B----4-:R0:W-:Y:S04]  /*1e30*/  STS.U8 [R3+UR5+0x2], R12 ;  /* 0x0000020c03007988 */ /* 0x0101e80008000005 */
[----:B------:R0:W-:Y:S04]  /*1e40*/  STS.U8 [R3+UR5+0x5], R14 ;  /* 0x0000050e03007988 */ /* 0x0001e80008000005 */
[----:B------:R0:W-:Y:S04]  /*1e50*/  STS.U8 [R3+UR5+0x6], R16 ;  /* 0x0000061003007988 */ /* 0x0001e80008000005 */
[----:B------:R0:W-:Y:S04]  /*1e60*/  STS.U8 [R3+UR5+0x8], R11 ;  /* 0x0000080b03007988 */ /* 0x0001e80008000005 */
[----:B------:R0:W-:Y:S04]  /*1e70*/  STS.U8 [R3+UR5+0x9], R13 ;  /* 0x0000090d03007988 */ /* 0x0001e80008000005 */
[----:B------:R0:W-:Y:S04]  /*1e80*/  STS.U8 [R3+UR5+0xa], R15 ;  /* 0x00000a0f03007988 */ /* 0x0001e80008000005 */
[----:B--2---:R0:W-:Y:S04]  /*1e90*/  STS.U8 [R3+UR5+0x7], R28 ;  /* 0x0000071c03007988 */ /* 0x0041e80008000005 */
[----:B---3--:R0:W-:Y:S04]  /*1ea0*/  STS.U8 [R3+UR5+0xb], R24 ;  /* 0x00000b1803007988 */ /* 0x0081e80008000005 */
[----:B------:R0:W-:Y:S04]  /*1eb0*/  STS.U8 [R3+UR5+0xc], R22 ;  /* 0x00000c1603007988 */ /* 0x0001e80008000005 */
[----:B------:R0:W-:Y:S04]  /*1ec0*/  STS.U8 [R3+UR5+0xd], R20 ;  /* 0x00000d1403007988 */ /* 0x0001e80008000005 */
[----:B------:R0:W-:Y:S04]  /*1ed0*/  STS.U8 [R3+UR5+0xe], R18 ;  /* 0x00000e1203007988 */ /* 0x0001e80008000005 */
[----:B------:R0:W-:Y:S01]  /*1ee0*/  STS.U8 [R3+UR5+0xf], R26 ;  /* 0x00000f1a03007988 */ /* 0x0001e20008000005 */
[----:B------:R-:W-:Y:S06]  /*1ef0*/  BAR.SYNC.DEFER_BLOCKING 0x0 ;  /* 0x0000000000007b1d */ /* 0x000fec0000010000 */
[----:B------:R-:W-:Y:S05]  /*1f00*/  @P0 BRA `(.L_x_3) ;  /* 0x0000000400740947 */ /* 0x000fea0003800000 */
[----:B0-----:R-:W0:Y:S02]  /*1f10*/  LDC.64 R6, c[0x4][0x10] ;  /* 0x01000400ff067b82 */ /* 0x001e240000000a00 */
[----:B0-----:R-:W2:Y:S02]  /*1f20*/  LDG.E R6, desc[UR12][R6.64] ;  /* 0x0000000c06067981 */ /* 0x001ea4000c1e1900 */
[----:B--2---:R-:W-:-:S13]  /*1f30*/  R2UR UR7, R6 ;  /* 0x00000000060772ca */ /* 0x004fda00000e0000 */
[----:B------:R-:W-:-:S04]  /*1f40*/  UIADD3 UR8, UPT, UPT, UR7, -0x1, URZ ;  /* 0xffffffff07087890 */ /* 0x000fc8000fffe0ff */
[----:B------:R-:W-:-:S09]  /*1f50*/  ULOP3.LUT UP0, URZ, UR8, 0xff, URZ, 0xc0, !UPT ;  /* 0x000000ff08ff7892 */ /* 0x000fd2000f80c0ff */
[----:B------:R-:W-:Y:S05]  /*1f60*/  BRA.U UP0, `(.L_x_4) ;  /* 0x0000000100347547 */ /* 0x000fea000b800000 */
[----:B------:R-:W-:Y:S02]  /*1f70*/  IMAD.U32 R13, RZ, RZ, UR7 ;  /* 0x00000007ff0d7e24 */ /* 0x000fe4000f8e00ff */
[----:B------:R-:W-:Y:S02]  /*1f80*/  VIADD R6, R2, UR7 ;  /* 0x0000000702067c36 */ /* 0x000fe40008000000 */
[C---:B------:R-:W-:Y:S02]  /*1f90*/  IMAD R4, R13.reuse, 0x2, R2 ;  /* 0x000000020d047824 */ /* 0x040fe400078e0202 */
[C---:B------:R-:W-:Y:S02]  /*1fa0*/  IMAD R8, R13.reuse, 0x2, R6 ;  /* 0x000000020d087824 */ /* 0x040fe400078e0206 */
[----:B------:R-:W-:Y:S01]  /*1fb0*/  VIADD R9, R6, UR7 ;  /* 0x0000000706097c36 */ /* 0x000fe20008000000 */
[----:B------:R-:W0:Y:S03]  /*1fc0*/  LDS.U8 R7, [R4+-0x1] ;  /* 0xffffff0004077984 */ /* 0x000e260000000000 */
[----:B------:R-:W-:Y:S01]  /*1fd0*/  IMAD R10, R13, 0x2, R9 ;  /* 0x000000020d0a7824 */ /* 0x000fe200078e0209 */
[----:B0-----:R-:W-:Y:S04]  /*1fe0*/  STS.U8 [R2+UR7], R7 ;  /* 0x0000000702007988 */ /* 0x001fe80008000007 */
[----:B------:R-:W0:Y:S04]  /*1ff0*/  LDS.U8 R11, [R8+-0x1] ;  /* 0xffffff00080b7984 */ /* 0x000e280000000000 */
[----:B0-----:R-:W-:Y:S04]  /*2000*/  STS.U8 [R6+UR7], R11 ;  /* 0x0000000b06007988 */ /* 0x001fe80008000007 */
[----:B------:R-:W0:Y:S04]  /*2010*/  LDS.U8 R10, [R10+-0x1] ;  /* 0xffffff000a0a7984 */ /* 0x000e280000000000 */
[----:B0-----:R1:W-:Y:S01]  /*2020*/  STS.U8 [R9+UR7], R10 ;  /* 0x0000000a09007988 */ /* 0x0013e20008000007 */
[----:B------:R-:W-:Y:S05]  /*2030*/  BRA `(.L_x_3) ;  /* 0x0000000400287947 */ /* 0x000fea0003800000 */
.L_x_4:
[----:B------:R-:W-:Y:S01]  /*2040*/  ULOP3.LUT UR9, UR8, 0xf8, URZ, 0xc0, !UPT ;  /* 0x000000f808097892 */ /* 0x000fe2000f8ec0ff */
[----:B------:R-:W-:-:S11]  /*2050*/  UMOV UR10, 0x1 ;  /* 0x00000001000a7882 */ /* 0x000fd60000000000 */
.L_x_10:
[----:B0-23--:R-:W-:Y:S01]  /*2060*/  IMAD.U32 R15, RZ, RZ, UR10 ;  /* 0x0000000aff0f7e24 */ /* 0x00dfe2000f8e00ff */
[----:B------:R-:W-:Y:S01]  /*2070*/  PRMT R4, RZ, 0x7610, R4 ;  /* 0x00007610ff047816 */ /* 0x000fe20000000004 */
[----:B------:R-:W-:Y:S02]  /*2080*/  UIMAD UR11, UR7, UR10, UR7 ;  /* 0x0000000a070b72a4 */ /* 0x000fe4000f8e0207 */
[----:B------:R-:W-:-:S10]  /*2090*/  IMAD R15, R15, UR7, R2 ;  /* 0x000000070f0f7c24 */ /* 0x000fd4000f8e0202 */
.L_x_9:
[----:B0-----:R0:W1:Y:S01]  /*20a0*/  LDS.U8 R16, [R2+UR11+-0x1] ;  /* 0xffffff0b02107984 */ /* 0x0010620008000000 */
[----:B------:R-:W-:Y:S02]  /*20b0*/  UIADD3 UR4, UPT, UPT, UR7, -0x2, URZ ;  /* 0xfffffffe07047890 */ /* 0x000fe4000fffe0ff */
[----:B------:R-:W-:Y:S02]  /*20c0*/  ULOP3.LUT UR6, UR8, 0xff, URZ, 0xc0, !UPT ;  /* 0x000000ff08067892 */ /* 0x000fe4000f8ec0ff */
[----:B------:R-:W-:-:S04]  /*20d0*/  ULOP3.LUT UR4, UR4, 0xff, URZ, 0xc0, !UPT ;  /* 0x000000ff04047892 */ /* 0x000fc8000f8ec0ff */
[----:B------:R-:W-:-:S09]  /*20e0*/  UISETP.GE.U32.AND UP0, UPT, UR4, 0x7, UPT ;  /* 0x000000070400788c */ /* 0x000fd2000bf06070 */
[----:B0-23--:R-:W-:Y:S05]  /*20f0*/  BRA.U !UP0, `(.L_x_5) ;  /* 0x0000000108607547 */ /* 0x00dfea000b800000 */
[----:B------:R-:W-:Y:S01]  /*2100*/  PRMT R6, RZ, 0x7610, R6 ;  /* 0x00007610ff067816 */ /* 0x000fe20000000006 */
[----:B------:R-:W-:-:S12]  /*2110*/  UIADD3 UR6, UPT, UPT, UR6, -0x4, URZ ;  /* 0xfffffffc06067890 */ /* 0x000fd8000fffe0ff */
.L_x_6:
[----:B0-----:R-:W0:Y:S01]  /*2120*/  LDS.U8 R7, [R15+UR6+0x3] ;  /* 0x000003060f077984 */ /* 0x001e220008000000 */
[----:B------:R-:W-:-:S03]  /*2130*/  VIADD R6, R6, 0x8 ;  /* 0x0000000806067836 */ /* 0x000fc60000000000 */
[----:B------:R-:W2:Y:S04]  /*2140*/  LDS.U8 R8, [R15+UR6+0x2] ;  /* 0x000002060f087984 */ /* 0x000ea80008000000 */
[----:B------:R-:W3:Y:S04]  /*2150*/  LDS.U8 R9, [R15+UR6+0x1] ;  /* 0x000001060f097984 */ /* 0x000ee80008000000 */
[----:B------:R-:W4:Y:S04]  /*2160*/  LDS.U8 R10, [R15+UR6] ;  /* 0x000000060f0a7984 */ /* 0x000f280008000000 */
[----:B------:R-:W-:Y:S04]  /*2170*/  LDS.U8 R12, [R15+UR6+-0x2] ;  /* 0xfffffe060f0c7984 */ /* 0x000fe80008000000 */
[----:B0-----:R0:W-:Y:S04]  /*2180*/  STS.U8 [R15+UR6+0x4], R7 ;  /* 0x000004070f007988 */ /* 0x0011e80008000006 */
[----:B--2---:R-:W-:Y:S04]  /*2190*/  STS.U8 [R15+UR6+0x3], R8 ;  /* 0x000003080f007988 */ /* 0x004fe80008000006 */
[----:B---3--:R-:W-:Y:S01]  /*21a0*/  STS.U8 [R15+UR6+0x2], R9 ;  /* 0x000002090f007988 */ /* 0x008fe20008000006 */
[----:B0-----:R-:W-:-:S03]  /*21b0*/  LOP3.LUT R7, R6, 0xff, RZ, 0xc0, !PT ;  /* 0x000000ff06077812 */ /* 0x001fc600078ec0ff */
[----:B----4-:R-:W-:Y:S01]  /*21c0*/  STS.U8 [R15+UR6+0x1], R10 ;  /* 0x0000010a0f007988 */ /* 0x010fe20008000006 */
[----:B------:R-:W-:-:S03]  /*21d0*/  ISETP.NE.AND P0, PT, R7, UR9, PT ;  /* 0x0000000907007c0c */ /* 0x000fc6000bf05270 */
[----:B------:R-:W0:Y:S04]  /*21e0*/  LDS.U8 R11, [R15+UR6+-0x1] ;  /* 0xffffff060f0b7984 */ /* 0x000e280008000000 */
[----:B0-----:R-:W-:Y:S04]  /*21f0*/  STS.U8 [R15+UR6], R11 ;  /* 0x0000000b0f007988 */ /* 0x001fe80008000006 */
[----:B------:R-:W-:Y:S04]  /*2200*/  STS.U8 [R15+UR6+-0x1], R12 ;  /* 0xffffff0c0f007988 */ /* 0x000fe80008000006 */
[----:B------:R-:W0:Y:S04]  /*2210*/  LDS.U8 R13, [R15+UR6+-0x3] ;  /* 0xfffffd060f0d7984 */ /* 0x000e280008000000 */
[----:B------:R-:W2:Y:S04]  /*2220*/  LDS.U8 R14, [R15+UR6+-0x4] ;  /* 0xfffffc060f0e7984 */ /* 0x000ea80008000000 */
[----:B0-----:R0:W-:Y:S04]  /*2230*/  STS.U8 [R15+UR6+-0x2], R13 ;  /* 0xfffffe0d0f007988 */ /* 0x0011e80008000006 */
[----:B--2---:R0:W-:Y:S01]  /*2240*/  STS.U8 [R15+UR6+-0x3], R14 ;  /* 0xfffffd0e0f007988 */ /* 0x0041e20008000006 */
[----:B------:R-:W-:Y:S01]  /*2250*/  UIADD3 UR6, UPT, UPT, UR6, -0x8, URZ ;  /* 0xfffffff806067890 */ /* 0x000fe2000fffe0ff */
[----:B------:R-:W-:Y:S11]  /*2260*/  @P0 BRA `(.L_x_6) ;  /* 0xfffffffc00ac0947 */ /* 0x000ff6000383ffff */
[----:B------:R-:W-:-:S12]  /*2270*/  UIADD3 UR6, UPT, UPT, UR6, 0x4, URZ ;  /* 0x0000000406067890 */ /* 0x000fd8000fffe0ff */
.L_x_5:
[----:B------:R-:W-:-:S09]  /*2280*/  ULOP3.LUT UP0, UR4, UR8, 0x7, URZ, 0xc0, !UPT ;  /* 0x0000000708047892 */ /* 0x000fd2000f80c0ff */
[----:B------:R-:W-:Y:S05]  /*2290*/  BRA.U !UP0, `(.L_x_7) ;  /* 0x0000000108707547 */ /* 0x000fea000b800000 */
[----:B------:R-:W-:Y:S02]  /*22a0*/  UIADD3 UR4, UPT, UPT, UR4, -0x1, URZ ;  /* 0xffffffff04047890 */ /* 0x000fe4000fffe0ff */
[----:B------:R-:W-:Y:S02]  /*22b0*/  ULOP3.LUT UP1, URZ, UR8, 0x3, URZ, 0xc0, !UPT ;  /* 0x0000000308ff7892 */ /* 0x000fe4000f82c0ff */
[----:B------:R-:W-:-:S04]  /*22c0*/  ULOP3.LUT UR4, UR4, 0xffff, URZ, 0xc0, !UPT ;  /* 0x0000ffff04047892 */ /* 0x000fc8000f8ec0ff */
[----:B------:R-:W-:-:S09]  /*22d0*/  UISETP.GE.U32.AND UP0, UPT, UR4, 0x3, UPT ;  /* 0x000000030400788c */ /* 0x000fd2000bf06070 */
[----:B------:R-:W-:Y:S05]  /*22e0*/  BRA.U !UP0, `(.L_x_8) ;  /* 0x0000000108247547 */ /* 0x000fea000b800000 */
[----:B------:R-:W2:Y:S04]  /*22f0*/  LDS.U8 R6, [R15+UR6+-0x1] ;  /* 0xffffff060f067984 */ /* 0x000ea80008000000 */
[----:B------:R-:W3:Y:S04]  /*2300*/  LDS.U8 R7, [R15+UR6+-0x2] ;  /* 0xfffffe060f077984 */ /* 0x000ee80008000000 */
[----:B--2---:R-:W-:Y:S04]  /*2310*/  STS.U8 [R15+UR6], R6 ;  /* 0x000000060f007988 */ /* 0x004fe80008000006 */
[----:B---3--:R-:W-:Y:S04]  /*2320*/  STS.U8 [R15+UR6+-0x1], R7 ;  /* 0xffffff070f007988 */ /* 0x008fe80008000006 */
[----:B------:R-:W2:Y:S04]  /*2330*/  LDS.U8 R8, [R15+UR6+-0x3] ;  /* 0xfffffd060f087984 */ /* 0x000ea80008000000 */
[----:B------:R-:W3:Y:S04]  /*2340*/  LDS.U8 R9, [R15+UR6+-0x4] ;  /* 0xfffffc060f097984 */ /* 0x000ee80008000000 */
[----:B--2---:R2:W-:Y:S04]  /*2350*/  STS.U8 [R15+UR6+-0x2], R8 ;  /* 0xfffffe080f007988 */ /* 0x0045e80008000006 */
[----:B---3--:R2:W-:Y:S01]  /*2360*/  STS.U8 [R15+UR6+-0x3], R9 ;  /* 0xfffffd090f007988 */ /* 0x0085e20008000006 */
[----:B------:R-:W-:-:S12]  /*2370*/  UIADD3 UR6, UPT, UPT, UR6, -0x4, URZ ;  /* 0xfffffffc06067890 */ /* 0x000fd8000fffe0ff */
.L_x_8:
[----:B------:R-:W-:Y:S05]  /*2380*/  BRA.U !UP1, `(.L_x_7) ;  /* 0x0000000109347547 */ /* 0x000fea000b800000 */
[----:B------:R-:W-:-:S04]  /*2390*/  ULOP3.LUT UR4, UR7, 0x3, URZ, 0xc0, !UPT ;  /* 0x0000000307047892 */ /* 0x000fc8000f8ec0ff */
[----:B------:R-:W-:Y:S02]  /*23a0*/  UISETP.NE.AND UP0, UPT, UR4, 0x2, UPT ;  /* 0x000000020400788c */ /* 0x000fe4000bf05270 */
[----:B------:R-:W-:-:S04]  /*23b0*/  ULOP3.LUT UR4, UR7, 0x1, URZ, 0xc0, !UPT ;  /* 0x0000000107047892 */ /* 0x000fc8000f8ec0ff */
[----:B------:R-:W-:Y:S01]  /*23c0*/  PLOP3.LUT P0, PT, PT, PT, UP0, 0x80, 0x8 ;  /* 0x000000000008781c */ /* 0x000fe20003f0f008 */
[----:B------:R-:W-:-:S06]  /*23d0*/  UISETP.NE.U32.AND UP1, UPT, UR4, 0x1, UPT ;  /* 0x000000010400788c */ /* 0x000fcc000bf25070 */
[----:B------:R-:W-:-:S06]  /*23e0*/  PLOP3.LUT P1, PT, PT, PT, UP1, 0x80, 0x8 ;  /* 0x000000000008781c */ /* 0x000fcc0003f2f018 */
[----:B------:R-:W3:Y:S04]  /*23f0*/  @P0 LDS.U8 R6, [R15+UR6+-0x1] ;  /* 0xffffff060f060984 */ /* 0x000ee80008000000 */
[----:B------:R-:W4:Y:S04]  /*2400*/  @P0 LDS.U8 R7, [R15+UR6+-0x2] ;  /* 0xfffffe060f070984 */ /* 0x000f280008000000 */
[----:B---3--:R-:W-:Y:S04]  /*2410*/  @P0 STS.U8 [R15+UR6], R6 ;  /* 0x000000060f000988 */ /* 0x008fe80008000006 */
[----:B----4-:R-:W-:Y:S01]  /*2420*/  @P0 STS.U8 [R15+UR6+-0x1], R7 ;  /* 0xffffff070f000988 */ /* 0x010fe20008000006 */
[----:B------:R-:W-:-:S09]  /*2430*/  @UP0 UIADD3 UR6, UPT, UPT, UR6, -0x2, URZ ;  /* 0xfffffffe06060890 */ /* 0x000fd2000fffe0ff */
[----:B--2---:R-:W2:Y:S04]  /*2440*/  @P1 LDS.U8 R8, [R15+UR6+-0x1] ;  /* 0xffffff060f081984 */ /* 0x004ea80008000000 */
[----:B--2---:R3:W-:Y:S02]  /*2450*/  @P1 STS.U8 [R15+UR6], R8 ;  /* 0x000000080f001988 */ /* 0x0047e40008000006 */
.L_x_7:
[----:B------:R-:W-:Y:S01]  /*2460*/  VIADD R4, R4, 0x1 ;  /* 0x0000000104047836 */ /* 0x000fe20000000000 */
[----:B-1----:R1:W-:Y:S04]  /*2470*/  STS.U8 [R15], R16 ;  /* 0x000000100f007388 */ /* 0x0023e80000000000 */
[----:B------:R-:W-:-:S04]  /*2480*/  LOP3.LUT R6, R4, 0xff, RZ, 0xc0, !PT ;  /* 0x000000ff04067812 */ /* 0x000fc800078ec0ff */
[----:B------:R-:W-:-:S13]  /*2490*/  ISETP.LT.U32.AND P0, PT, R6, UR10, PT ;  /* 0x0000000a06007c0c */ /* 0x000fda000bf01070 */
[----:B-1----:R-:W-:Y:S05]  /*24a0*/  @P0 BRA `(.L_x_9) ;  /* 0xfffffff800fc0947 */ /* 0x002fea000383ffff */
[----:B------:R-:W-:-:S04]  /*24b0*/  UIADD3 UR10, UPT, UPT, UR10, 0x1, URZ ;  /* 0x000000010a0a7890 */ /* 0x000fc8000fffe0ff */
[----:B------:R-:W-:-:S09]  /*24c0*/  UISETP.NE.AND UP0, UPT, UR10, 0x4, UPT ;  /* 0x000000040a00788c */ /* 0x000fd2000bf05270 */
[----:B------:R-:W-:Y:S05]  /*24d0*/  BRA.U UP0, `(.L_x_10) ;  /* 0xfffffff900e07547 */ /* 0x000fea000b83ffff */
.L_x_3:
[----:B------:R-:W-:Y:S05]  /*24e0*/  BSYNC.RECONVERGENT B0 ;  /* 0x0000000000007941 */ /* 0x000fea0003800200 */
.L_x_2:
[----:B------:R-:W4:Y:S01]  /*24f0*/  LDCU UR4, c[0x0][0x388] ;  /* 0x00007100ff0477ac */ /* 0x000f220008000800 */
[----:B------:R-:W-:Y:S02]  /*2500*/  IMAD R2, R0, 0x200, R5 ;  /* 0x0000020000027824 */ /* 0x000fe400078e0205 */
[----:B------:R-:W-:Y:S01]  /*2510*/  IMAD.SHL.U32 R5, R5, 0x10, RZ ;  /* 0x0000001005057824 */ /* 0x000fe200078e00ff */
[----:B------:R-:W5:Y:S02]  /*2520*/  LDCU.64 UR6, c[0x0][0x380] ;  /* 0x00007000ff0677ac */ /* 0x000f640008000a00 */
[----:B------:R-:W-:Y:S01]  /*2530*/  LEA R2, R2, 0xa, 0x4 ;  /* 0x0000000a02027811 */ /* 0x000fe200078e20ff */
[----:B------:R-:W-:-:S04]  /*2540*/  IMAD R0, R0, 0x2000, R5 ;  /* 0x0000200000007824 */ /* 0x000fc800078e0205 */
[C---:B------:R-:W-:Y:S02]  /*2550*/  VIADD R4, R0.reuse, 0x5 ;  /* 0x0000000500047836 */ /* 0x040fe40000000000 */
[C---:B0-----:R-:W-:Y:S02]  /*2560*/  VIADD R6, R0.reuse, 0x7 ;  /* 0x0000000700067836 */ /* 0x041fe40000000000 */
[----:B--23--:R-:W-:Y:S01]  /*2570*/  VIADD R8, R0, 0x8 ;  /* 0x0000000800087836 */ /* 0x00cfe20000000000 */
[----:B------:R-:W-:Y:S01]  /*2580*/  BAR.SYNC.DEFER_BLOCKING 0x0 ;  /* 0x0000000000007b1d */ /* 0x000fe20000010000 */
[----:B----4-:R-:W-:Y:S01]  /*2590*/  ISETP.GE.AND P2, PT, R2, UR4, PT ;  /* 0x0000000402007c0c */ /* 0x010fe2000bf46270 */
[----:B------:R-:W-:Y:S01]  /*25a0*/  VIADD R2, R0, 0x3 ;  /* 0x0000000300027836 */ /* 0x000fe20000000000 */
[----:B------:R-:W-:Y:S02]  /*25b0*/  ISETP.GE.AND P4, PT, R4, UR4, PT ;  /* 0x0000000404007c0c */ /* 0x000fe4000bf86270 */
[----:B-----5:R-:W-:-:S02]  /*25c0*/  IADD3 R4, P3, PT, R0, UR6, RZ ;  /* 0x0000000600047c10 */ /* 0x020fc4000ff7e0ff */
[----:B------:R-:W-:Y:S01]  /*25d0*/  ISETP.GE.AND P1, PT, R2, UR4, PT ;  /* 0x0000000402007c0c */ /* 0x000fe2000bf26270 */
[C---:B------:R-:W-:Y:S01]  /*25e0*/  VIADD R2, R0.reuse, 0x4 ;  /* 0x0000000400027836 */ /* 0x040fe20000000000 */
[----:B------:R-:W-:Y:S02]  /*25f0*/  LEA.HI.X.SX32 R5, R0, UR7, 0x1, P3 ;  /* 0x0000000700057c11 */ /* 0x000fe400098f0eff */
[----:B------:R-:W-:Y:S01]  /*2600*/  ISETP.GE.AND P5, PT, R6, UR4, PT ;  /* 0x0000000406007c0c */ /* 0x000fe2000bfa6270 */
[----:B------:R-:W-:Y:S01]  /*2610*/  VIADD R6, R0, 0x9 ;  /* 0x0000000900067836 */ /* 0x000fe20000000000 */
[----:B------:R-:W-:Y:S01]  /*2620*/  ISETP.GE.AND P0, PT, R2, UR4, PT ;  /* 0x0000000402007c0c */ /* 0x000fe2000bf06270 */
[----:B------:R-:W-:Y:S01]  /*2630*/  VIADD R2, R0, 0x6 ;  /* 0x0000000600027836 */ /* 0x000fe20000000000 */
[----:B------:R-:W-:-:S04]  /*2640*/  ISETP.GE.AND P3, PT, R8, UR4, PT ;  /* 0x0000000408007c0c */ /* 0x000fc8000bf66270 */
[----:B------:R-:W-:Y:S01]  /*2650*/  ISETP.GE.AND P6, PT, R2, UR4, PT ;  /* 0x0000000402007c0c */ /* 0x000fe2000bfc6270 */
[----:B------:R-:W-:Y:S01]  /*2660*/  VIADD R2, R0, 0xb ;  /* 0x0000000b00027836 */ /* 0x000fe20000000000 */
[----:B------:R-:W0:Y:S04]  /*2670*/  @!P2 LDS.U8 R21, [R3+UR5+0xa] ;  /* 0x00000a050315a984 */ /* 0x000e280008000000 */
[----:B------:R-:W2:Y:S04]  /*2680*/  @!P1 LDS.U8 R7, [R3+UR5+0x3] ;  /* 0x0000030503079984 */ /* 0x000ea80008000000 */
[----:B-1----:R-:W1:Y:S04]  /*2690*/  @!P0 LDS.U8 R9, [R3+UR5+0x4] ;  /* 0x0000040503098984 */ /* 0x002e680008000000 */
[----:B------:R-:W3:Y:S04]  /*26a0*/  @!P4 LDS.U8 R11, [R3+UR5+0x5] ;  /* 0x00000505030bc984 */ /* 0x000ee80008000000 */
[----:B------:R-:W4:Y:S04]  /*26b0*/  @!P6 LDS.U8 R13, [R3+UR5+0x6] ;  /* 0x00000605030de984 */ /* 0x000f280008000000 */
[----:B------:R-:W5:Y:S04]  /*26c0*/  @!P5 LDS.U8 R15, [R3+UR5+0x7] ;  /* 0x00000705030fd984 */ /* 0x000f680008000000 */
[----:B------:R-:W5:Y:S04]  /*26d0*/  @!P3 LDS.U8 R17, [R3+UR5+0x8] ;  /* 0x000008050311b984 */ /* 0x000f680008000000 */
[----:B0-----:R-:W-:Y:S01]  /*26e0*/  @!P2 STG.E.U8 desc[UR12][R4.64+0xa], R21 ;  /* 0x00000a150400a986 */ /* 0x001fe2000c10110c */
[----:B------:R-:W-:Y:S01]  /*26f0*/  ISETP.GE.AND P2, PT, R6, UR4, PT ;  /* 0x0000000406007c0c */ /* 0x000fe2000bf46270 */
[----:B------:R-:W-:-:S02]  /*2700*/  VIADD R6, R0, 0xd ;  /* 0x0000000d00067836 */ /* 0x000fc40000000000 */
[----:B--2---:R0:W-:Y:S01]  /*2710*/  @!P1 STG.E.U8 desc[UR12][R4.64+0x3], R7 ;  /* 0x0000030704009986 */ /* 0x0041e2000c10110c */
[----:B------:R-:W-:Y:S01]  /*2720*/  ISETP.GE.AND P1, PT, R2, UR4, PT ;  /* 0x0000000402007c0c */ /* 0x000fe2000bf26270 */
[----:B------:R-:W-:Y:S02]  /*2730*/  VIADD R2, R0, 0xc ;  /* 0x0000000c00027836 */ /* 0x000fe40000000000 */
[----:B-1----:R-:W-:Y:S03]  /*2740*/  @!P0 STG.E.U8 desc[UR12][R4.64+0x4], R9 ;  /* 0x0000040904008986 */ /* 0x002fe6000c10110c */
[----:B------:R-:W-:Y:S01]  /*2750*/  ISETP.GE.AND P0, PT, R2, UR4, PT ;  /* 0x0000000402007c0c */ /* 0x000fe2000bf06270 */
[----:B------:R-:W-:Y:S01]  /*2760*/  VIADD R2, R0, 0xe ;  /* 0x0000000e00027836 */ /* 0x000fe20000000000 */
[----:B---3--:R-:W-:Y:S01]  /*2770*/  @!P4 STG.E.U8 desc[UR12][R4.64+0x5], R11 ;  /* 0x0000050b0400c986 */ /* 0x008fe2000c10110c */
[----:B------:R-:W-:Y:S01]  /*2780*/  ISETP.GE.AND P4, PT, R6, UR4, PT ;  /* 0x0000000406007c0c */ /* 0x000fe2000bf86270 */
[----:B------:R-:W-:-:S02]  /*2790*/  VIADD R6, R0, 0x1 ;  /* 0x0000000100067836 */ /* 0x000fc40000000000 */
[----:B------:R-:W1:Y:S01]  /*27a0*/  @!P2 LDS.U8 R19, [R3+UR5+0x9] ;  /* 0x000009050313a984 */ /* 0x000e620008000000 */
[----:B0-----:R-:W-:-:S03]  /*27b0*/  VIADD R7, R0, 0x2 ;  /* 0x0000000200077836 */ /* 0x001fc60000000000 */
[----:B------:R-:W0:Y:S04]  /*27c0*/  @!P1 LDS.U8 R21, [R3+UR5+0xb] ;  /* 0x00000b0503159984 */ /* 0x000e280008000000 */
[----:B----4-:R-:W-:Y:S01]  /*27d0*/  @!P6 STG.E.U8 desc[UR12][R4.64+0x6], R13 ;  /* 0x0000060d0400e986 */ /* 0x010fe2000c10110c */
[----:B------:R-:W-:Y:S01]  /*27e0*/  ISETP.GE.AND P6, PT, R2, UR4, PT ;  /* 0x0000000402007c0c */ /* 0x000fe2000bfc6270 */
[----:B------:R-:W-:Y:S02]  /*27f0*/  VIADD R2, R0, 0xf ;  /* 0x0000000f00027836 */ /* 0x000fe40000000000 */
[----:B-----5:R-:W-:Y:S01]  /*2800*/  @!P5 STG.E.U8 desc[UR12][R4.64+0x7], R15 ;  /* 0x0000070f0400d986 */ /* 0x020fe2000c10110c */
[----:B------:R-:W-:-:S03]  /*2810*/  ISETP.GE.AND P5, PT, R6, UR4, PT ;  /* 0x0000000406007c0c */ /* 0x000fc6000bfa6270 */
[----:B------:R-:W-:Y:S01]  /*2820*/  @!P3 STG.E.U8 desc[UR12][R4.64+0x8], R17 ;  /* 0x000008110400b986 */ /* 0x000fe2000c10110c */
[----:B------:R-:W-:-:S03]  /*2830*/  ISETP.GE.AND P3, PT, R7, UR4, PT ;  /* 0x0000000407007c0c */ /* 0x000fc6000bf66270 */
[----:B------:R-:W2:Y:S04]  /*2840*/  @!P0 LDS.U8 R13, [R3+UR5+0xc] ;  /* 0x00000c05030d8984 */ /* 0x000ea80008000000 */
[----:B------:R-:W3:Y:S04]  /*2850*/  @!P4 LDS.U8 R15, [R3+UR5+0xd] ;  /* 0x00000d05030fc984 */ /* 0x000ee80008000000 */
[----:B------:R-:W4:Y:S04]  /*2860*/  @!P6 LDS.U8 R23, [R3+UR5+0xe] ;  /* 0x00000e050317e984 */ /* 0x000f280008000000 */
[----:B------:R-:W5:Y:S04]  /*2870*/  @!P5 LDS.U8 R9, [R3+UR5+0x1] ;  /* 0x000001050309d984 */ /* 0x000f680008000000 */
[----:B------:R-:W5:Y:S04]  /*2880*/  @!P3 LDS.U8 R11, [R3+UR5+0x2] ;  /* 0x00000205030bb984 */ /* 0x000f680008000000 */
[----:B-1----:R-:W-:Y:S01]  /*2890*/  @!P2 STG.E.U8 desc[UR12][R4.64+0x9], R19 ;  /* 0x000009130400a986 */ /* 0x002fe2000c10110c */
[----:B------:R-:W-:-:S03]  /*28a0*/  ISETP.GE.AND P2, PT, R2, UR4, PT ;  /* 0x0000000402007c0c */ /* 0x000fc6000bf46270 */
[----:B0-----:R-:W-:Y:S01]  /*28b0*/  @!P1 STG.E.U8 desc[UR12][R4.64+0xb], R21 ;  /* 0x00000b1504009986 */ /* 0x001fe2000c10110c */
[----:B------:R-:W-:-:S09]  /*28c0*/  ISETP.GE.AND P1, PT, R0, UR4, PT ;  /* 0x0000000400007c0c */ /* 0x000fd2000bf26270 */
[----:B------:R-:W0:Y:S04]  /*28d0*/  @!P2 LDS.U8 R17, [R3+UR5+0xf] ;  /* 0x00000f050311a984 */ /* 0x000e280008000000 */
[----:B------:R-:W1:Y:S04]  /*28e0*/  @!P1 LDS.U8 R7, [R3+UR5] ;  /* 0x0000000503079984 */ /* 0x000e680008000000 */
[----:B--2---:R-:W-:Y:S04]  /*28f0*/  @!P0 STG.E.U8 desc[UR12][R4.64+0xc], R13 ;  /* 0x00000c0d04008986 */ /* 0x004fe8000c10110c */
[----:B---3--:R-:W-:Y:S04]  /*2900*/  @!P4 STG.E.U8 desc[UR12][R4.64+0xd], R15 ;  /* 0x00000d0f0400c986 */ /* 0x008fe8000c10110c */
[----:B----4-:R-:W-:Y:S04]  /*2910*/  @!P6 STG.E.U8 desc[UR12][R4.64+0xe], R23 ;  /* 0x00000e170400e986 */ /* 0x010fe8000c10110c */
[----:B-----5:R-:W-:Y:S04]  /*2920*/  @!P5 STG.E.U8 desc[UR12][R4.64+0x1], R9 ;  /* 0x000001090400d986 */ /* 0x020fe8000c10110c */
[----:B------:R-:W-:Y:S04]  /*2930*/  @!P3 STG.E.U8 desc[UR12][R4.64+0x2], R11 ;  /* 0x0000020b0400b986 */ /* 0x000fe8000c10110c */
[----:B0-----:R-:W-:Y:S04]  /*2940*/  @!P2 STG.E.U8 desc[UR12][R4.64+0xf], R17 ;  /* 0x00000f110400a986 */ /* 0x001fe8000c10110c */
[----:B-1----:R-:W-:Y:S01]  /*2950*/  @!P1 STG.E.U8 desc[UR12][R4.64], R7 ;  /* 0x0000000704009986 */ /* 0x002fe2000c10110c */
[----:B------:R-:W-:Y:S06]  /*2960*/  BAR.SYNC.DEFER_BLOCKING 0x0 ;  /* 0x0000000000007b1d */ /* 0x000fec0000010000 */
[----:B------:R-:W-:Y:S05]  /*2970*/  EXIT ;  /* 0x000000000000794d */ /* 0x000fea0003800000 */
.L_x_11:
[----:B------:R-:W-:-:S00]  /*2980*/  BRA `(.L_x_11) ;  /* 0xfffffffc00fc7947 */ /* 0x000fc0000383ffff */
[----:B------:R-:W-:-:S00]  /*2990*/  NOP ;  /* 0x0000000000007918 */ /* 0x000fc00000000000 */
        /* <DEDUP_REMOVED lines=14> */
.L_x_24:


//--------------------- .text._Z7encryptPhii      --------------------------
	.section	.text._Z7encryptPhii,"ax",@progbits
	.align	128
        .global         _Z7encryptPhii
        .type           _Z7encryptPhii,@function
        .size           _Z7encryptPhii,(.L_x_25 - _Z7encryptPhii)
        .other          _Z7encryptPhii,@"STO_CUDA_ENTRY STV_DEFAULT"
_Z7encryptPhii:
.text._Z7encryptPhii:
[----:B------:R-:W-:Y:S01]  /*0000*/  LDC R1, c[0x0][0x37c] ;  /* 0x0000df00ff017b82 */ /* 0x000fe20000000800 */
[----:B------:R-:W0:Y:S01]  /*0010*/  S2R R31, SR_TID.X ;  /* 0x00000000001f7919 */ /* 0x000e220000002100 */
[----:B------:R-:W1:Y:S01]  /*0020*/  LDCU UR7, c[0x0][0x388] ;  /* 0x00007100ff0777ac */ /* 0x000e620008000800 */
[----:B------:R-:W2:Y:S01]  /*0030*/  S2R R0, SR_CTAID.X ;  /* 0x0000000000007919 */ /* 0x000ea20000002500 */
[----:B------:R-:W3:Y:S01]  /*0040*/  LDCU.64 UR4, c[0x0][0x380] ;  /* 0x00007000ff0477ac */ /* 0x000ee20008000a00 */
[----:B------:R-:W4:Y:S01]  /*0050*/  LDCU.64 UR8, c[0x0][0x358] ;  /* 0x00006b00ff0877ac */ /* 0x000f220008000a00 */
[----:B------:R-:W5:Y:S01]  /*0060*/  LDCU.64 UR10, c[0x4][URZ] ;  /* 0x01000000ff0a77ac */ /* 0x000f620008000a00 */
[----:B0-----:R-:W-:-:S04]  /*0070*/  IMAD.SHL.U32 R31, R31, 0x10, RZ ;  /* 0x000000101f1f7824 */ /* 0x001fc800078e00ff */
[----:B--2---:R-:W-:-:S04]  /*0080*/  IMAD R30, R0, 0x2000, R31 ;  /* 0x00002000001e7824 */ /* 0x004fc800078e021f */
[C---:B------:R-:W-:Y:S02]  /*0090*/  VIADD R3, R30.reuse, 0x2 ;  /* 0x000000021e037836 */ /* 0x040fe40000000000 */
[C---:B------:R-:W-:Y:S02]  /*00a0*/  VIADD R2, R30.reuse, 0x1 ;  /* 0x000000011e027836 */ /* 0x040fe40000000000 */
[C---:B------:R-:W-:Y:S01]  /*00b0*/  VIADD R4, R30.reuse, 0xb ;  /* 0x0000000b1e047836 */ /* 0x040fe20000000000 */
[----:B-1----:R-:W-:Y:S01]  /*00c0*/  ISETP.GE.AND P2, PT, R3, UR7, PT ;  /* 0x0000000703007c0c */ /* 0x002fe2000bf46270 */
[----:B------:R-:W-:Y:S01]  /*00d0*/  VIADD R3, R30, 0x3 ;  /* 0x000000031e037836 */ /* 0x000fe20000000000 */
[----:B------:R-:W-:Y:S02]  /*00e0*/  ISETP.GE.AND P3, PT, R2, UR7, PT ;  /* 0x0000000702007c0c */ /* 0x000fe4000bf66270 */
[----:B---3--:R-:W-:Y:S02]  /*00f0*/  IADD3 R2, P0, PT, R30, UR4, RZ ;  /* 0x000000041e027c10 */ /* 0x008fe4000ff1e0ff */
[----:B------:R-:W-:-:S02]  /*0100*/  ISETP.GE.AND P1, PT, R3, UR7, PT ;  /* 0x0000000703007c0c */ /* 0x000fc4000bf26270 */
[----:B------:R-:W-:Y:S02]  /*0110*/  LEA.HI.X.SX32 R3, R30, UR5, 0x1, P0 ;  /* 0x000000051e037c11 */ /* 0x000fe400080f0eff */
[----:B------:R-:W-:-:S03]  /*0120*/  ISETP.GE.AND P0, PT, R4, UR7, PT ;  /* 0x0000000704007c0c */ /* 0x000fc6000bf06270 */
[----:B----4-:R-:W2:Y:S04]  /*0130*/  @!P2 LDG.E.U8 R6, desc[UR8][R2.64+0x2] ;  /* 0x000002080206a981 */ /* 0x010ea8000c1e1100 */
[----:B------:R-:W3:Y:S04]  /*0140*/  @!P3 LDG.E.U8 R4, desc[UR8][R2.64+0x1] ;  /* 0x000001080204b981 */ /* 0x000ee8000c1e1100 */
[----:B------:R-:W4:Y:S04]  /*0150*/  @!P1 LDG.E.U8 R8, desc[UR8][R2.64+0x3] ;  /* 0x0000030802089981 */ /* 0x000f28000c1e1100 */
[----:B------:R-:W5:Y:S01]  /*0160*/  @!P0 LDG.E.U8 R12, desc[UR8][R2.64+0xb] ;  /* 0x00000b08020c8981 */ /* 0x000f62000c1e1100 */
[----:B------:R-:W0:Y:S01]  /*0170*/  S2UR UR5, SR_CgaCtaId ;  /* 0x00000000000579c3 */ /* 0x000e220000008800 */
[----:B------:R-:W-:Y:S01]  /*0180*/  UMOV UR4, 0x400 ;  /* 0x0000040000047882 */ /* 0x000fe20000000000 */
[----:B------:R-:W-:-:S02]  /*0190*/  VIADD R33, R30, 0x5 ;  /* 0x000000051e217836 */ /* 0x000fc40000000000 */
[C---:B------:R-:W-:Y:S02]  /*01a0*/  VIADD R32, R30.reuse, 0x4 ;  /* 0x000000041e207836 */ /* 0x040fe40000000000 */
[C---:B------:R-:W-:Y:S01]  /*01b0*/  VIADD R34, R30.reuse, 0x6 ;  /* 0x000000061e227836 */ /* 0x040fe20000000000 */
[----:B------:R-:W-:Y:S01]  /*01c0*/  ISETP.GE.AND P4, PT, R33, UR7, PT ;  /* 0x0000000721007c0c */ /* 0x000fe2000bf86270 */
[----:B------:R-:W-:Y:S01]  /*01d0*/  VIADD R35, R30, 0x7 ;  /* 0x000000071e237836 */ /* 0x000fe20000000000 */
[----:B------:R-:W-:Y:S01]  /*01e0*/  ISETP.GE.AND P6, PT, R32, UR7, PT ;  /* 0x0000000720007c0c */ /* 0x000fe2000bfc6270 */
[----:B------:R-:W-:Y:S01]  /*01f0*/  VIADD R36, R30, 0x8 ;  /* 0x000000081e247836 */ /* 0x000fe20000000000 */
[----:B------:R-:W-:Y:S01]  /*0200*/  ISETP.GE.AND P5, PT, R34, UR7, PT ;  /* 0x0000000722007c0c */ /* 0x000fe2000bfa6270 */
[----:B0-----:R-:W-:Y:S01]  /*0210*/  ULEA UR5, UR5, UR4, 0x18 ;  /* 0x0000000405057291 */ /* 0x001fe2000f8ec0ff */
[----:B------:R-:W-:Y:S01]  /*0220*/  P2R R5, PR, RZ, 0x40 ;  /* 0x00000040ff057803 */ /* 0x000fe20000000000 */
[----:B------:R-:W-:Y:S01]  /*0230*/  VIADD R7, R30, 0xc ;  /* 0x0000000c1e077836 */ /* 0x000fe20000000000 */
[----:B------:R-:W-:Y:S01]  /*0240*/  ISETP.GE.AND P6, PT, R36, UR7, PT ;  /* 0x0000000724007c0c */ /* 0x000fe2000bfc6270 */
[----:B------:R-:W-:-:S08]  /*0250*/  VIADD R5, R30, 0x9 ;  /* 0x000000091e057836 */ /* 0x000fd00000000000 */
[----:B------:R-:W5:Y:S01]  /*0260*/  @!P5 LDG.E.U8 R10, desc[UR8][R2.64+0x6] ;  /* 0x00000608020ad981 */ /* 0x000f62000c1e1100 */
[C---:B------:R-:W-:Y:S02]  /*0270*/  VIADD R9, R30.reuse, 0xd ;  /* 0x0000000d1e097836 */ /* 0x040fe40000000000 */
[C---:B------:R-:W-:Y:S02]  /*0280*/  VIADD R11, R30.reuse, 0xe ;  /* 0x0000000e1e0b7836 */ /* 0x040fe40000000000 */
[C---:B------:R-:W-:Y:S01]  /*0290*/  VIADD R13, R30.reuse, 0xf ;  /* 0x0000000f1e0d7836 */ /* 0x040fe20000000000 */
[----:B------:R-:W5:Y:S04]  /*02a0*/  @!P6 LDG.E.U8 R14, desc[UR8][R2.64+0x8] ;  /* 0x00000808020ee981 */ /* 0x000f68000c1e1100 */
[----:B--2---:R-:W-:Y:S01]  /*02b0*/  @!P2 STS.U8 [R31+UR5+0x2], R6 ;  /* 0x000002061f00a988 */ /* 0x004fe20008000005 */
[----:B------:R-:W-:-:S03]  /*02c0*/  ISETP.GE.AND P2, PT, R30, UR7, PT ;  /* 0x000000071e007c0c */ /* 0x000fc6000bf46270 */
[----:B---3--:R0:W-:Y:S04]  /*02d0*/  @!P3 STS.U8 [R31+UR5+0x1], R4 ;  /* 0x000001041f00b988 */ /* 0x0081e80008000005 */
[----:B----4-:R1:W-:Y:S01]  /*02e0*/  @!P1 STS.U8 [R31+UR5+0x3], R8 ;  /* 0x000003081f009988 */ /* 0x0103e20008000005 */
[----:B------:R-:W-:Y:S02]  /*02f0*/  ISETP.GE.AND P1, PT, R30, UR7, PT ;  /* 0x000000071e007c0c */ /* 0x000fe4000bf26270 */
[----:B0-----:R-:W-:Y:S02]  /*0300*/  P2R R4, PR, RZ, 0x10 ;  /* 0x00000010ff047803 */ /* 0x001fe40000000000 */
[----:B------:R-:W-:Y:S02]  /*0310*/  ISETP.GE.AND P4, PT, R35, UR7, PT ;  /* 0x0000000723007c0c */ /* 0x000fe4000bf86270 */
[----:B------:R-:W-:-:S02]  /*0320*/  P2R R4, PR, RZ, 0x20 ;  /* 0x00000020ff047803 */ /* 0x000fc40000000000 */
[----:B------:R-:W-:Y:S02]  /*0330*/  P2R R4, PR, RZ, 0x4 ;  /* 0x00000004ff047803 */ /* 0x000fe40000000000 */
[----:B------:R-:W-:Y:S02]  /*0340*/  P2R R4, PR, RZ, 0x10 ;  /* 0x00000010ff047803 */ /* 0x000fe40000000000 */
[----:B------:R-:W-:Y:S02]  /*0350*/  P2R R4, PR, RZ, 0x40 ;  /* 0x00000040ff047803 */ /* 0x000fe40000000000 */
[----:B------:R-:W-:Y:S02]  /*0360*/  ISETP.GE.AND P2, PT, R32, UR7, PT ;  /* 0x0000000720007c0c */ /* 0x000fe4000bf46270 */
[----:B------:R-:W-:Y:S02]  /*0370*/  ISETP.GE.AND P3, PT, R33, UR7, PT ;  /* 0x0000000721007c0c */ /* 0x000fe4000bf66270 */
[----:B------:R-:W2:Y:S04]  /*0380*/  @!P1 LDG.E.U8 R4, desc[UR8][R2.64] ;  /* 0x0000000802049981 */ /* 0x000ea8000c1e1100 */
[----:B-----5:R0:W-:Y:S01]  /*0390*/  @!P0 STS.U8 [R31+UR5+0xb], R12 ;  /* 0x00000b0c1f008988 */ /* 0x0201e20008000005 */
[----:B------:R-:W-:Y:S01]  /*03a0*/  ISETP.GE.AND P0, PT, R5, UR7, PT ;  /* 0x0000000705007c0c */ /* 0x000fe2000bf06270 */
[----:B------:R-:W-:Y:S01]  /*03b0*/  VIADD R5, R30, 0xa ;  /* 0x0000000a1e057836 */ /* 0x000fe20000000000 */
[----:B------:R-:W-:-:S02]  /*03c0*/  ISETP.GE.AND P5, PT, R13, UR7, PT ;  /* 0x000000070d007c0c */ /* 0x000fc4000bfa6270 */
[----:B------:R-:W3:Y:S01]  /*03d0*/  @!P2 LDG.E.U8 R6, desc[UR8][R2.64+0x4] ;  /* 0x000004080206a981 */ /* 0x000ee2000c1e1100 */
[----:B------:R-:W-:Y:S02]  /*03e0*/  ISETP.GE.AND P2, PT, R7, UR7, PT ;  /* 0x0000000707007c0c */ /* 0x000fe4000bf46270 */
[----:B------:R-:W-:Y:S01]  /*03f0*/  ISETP.GE.AND P1, PT, R5, UR7, PT ;  /* 0x0000000705007c0c */ /* 0x000fe2000bf26270 */
[----:B-1----:R-:W4:Y:S01]  /*0400*/  @!P3 LDG.E.U8 R8, desc[UR8][R2.64+0x5] ;  /* 0x000005080208b981 */ /* 0x002f22000c1e1100 */
[----:B------:R-:W-:-:S03]  /*0410*/  ISETP.GE.AND P3, PT, R9, UR7, PT ;  /* 0x0000000709007c0c */ /* 0x000fc6000bf66270 */
[----:B0-----:R-:W5:Y:S01]  /*0420*/  @!P4 LDG.E.U8 R12, desc[UR8][R2.64+0x7] ;  /* 0x00000708020cc981 */ /* 0x001f62000c1e1100 */
[----:B------:R-:W-:-:S03]  /*0430*/  ISETP.GE.AND P4, PT, R11, UR7, PT ;  /* 0x000000070b007c0c */ /* 0x000fc6000bf86270 */
[----:B------:R-:W5:Y:S04]  /*0440*/  @!P0 LDG.E.U8 R16, desc[UR8][R2.64+0x9] ;  /* 0x0000090802108981 */ /* 0x000f68000c1e1100 */
[----:B------:R-:W5:Y:S04]  /*0450*/  @!P1 LDG.E.U8 R18, desc[UR8][R2.64+0xa] ;  /* 0x00000a0802129981 */ /* 0x000f68000c1e1100 */
[----:B------:R-:W5:Y:S04]  /*0460*/  @!P2 LDG.E.U8 R20, desc[UR8][R2.64+0xc] ;  /* 0x00000c080214a981 */ /* 0x000f68000c1e1100 */
[----:B------:R-:W5:Y:S04]  /*0470*/  @!P3 LDG.E.U8 R26, desc[UR8][R2.64+0xd] ;  /* 0x00000d08021ab981 */ /* 0x000f68000c1e1100 */
[----:B------:R-:W5:Y:S04]  /*0480*/  @!P4 LDG.E.U8 R28, desc[UR8][R2.64+0xe] ;  /* 0x00000e08021cc981 */ /* 0x000f68000c1e1100 */
[----:B------:R-:W5:Y:S01]  /*0490*/  @!P5 LDG.E.U8 R5, desc[UR8][R2.64+0xf] ;  /* 0x00000f080205d981 */ /* 0x000f62000c1e1100 */
[----:B------:R-:W-:-:S02]  /*04a0*/  P2R R19, PR, RZ, 0x40 ;  /* 0x00000040ff137803 */ /* 0x000fc40000000000 */
[----:B------:R-:W-:Y:S02]  /*04b0*/  ISETP.GE.AND P6, PT, R30, UR7, PT ;  /* 0x000000071e007c0c */ /* 0x000fe4000bfc6270 */
[----:B------:R-:W-:Y:S02]  /*04c0*/  P2R R17, PR, RZ, 0x1 ;  /* 0x00000001ff117803 */ /* 0x000fe40000000000 */
[----:B------:R-:W-:Y:S02]  /*04d0*/  P2R R15, PR, RZ, 0x2 ;  /* 0x00000002ff0f7803 */ /* 0x000fe40000000000 */
[----:B------:R-:W-:Y:S02]  /*04e0*/  P2R R7, PR, RZ, 0x4 ;  /* 0x00000004ff077803 */ /* 0x000fe40000000000 */
[----:B------:R-:W-:Y:S02]  /*04f0*/  ISETP.GE.AND P2, PT, R32, UR7, PT ;  /* 0x0000000720007c0c */ /* 0x000fe4000bf46270 */
[----:B------:R-:W-:-:S02]  /*0500*/  ISETP.GE.AND P1, PT, R33, UR7, PT ;  /* 0x0000000721007c0c */ /* 0x000fc4000bf26270 */
[----:B------:R-:W-:-:S13]  /*0510*/  ISETP.GE.AND P0, PT, R34, UR7, PT ;  /* 0x0000000722007c0c */ /* 0x000fda000bf06270 */
[----:B------:R-:W-:Y:S01]  /*0520*/  @!P0 STS.U8 [R31+UR5+0x6], R10 ;  /* 0x0000060a1f008988 */ /* 0x000fe20008000005 */
[----:B------:R-:W-:-:S03]  /*0530*/  ISETP.NE.AND P0, PT, R17, RZ, PT ;  /* 0x000000ff1100720c */ /* 0x000fc60003f05270 */
[----:B--2---:R-:W-:Y:S01]  /*0540*/  @!P6 STS.U8 [R31+UR5], R4 ;  /* 0x000000041f00e988 */ /* 0x004fe20008000005 */
[----:B------:R-:W-:-:S03]  /*0550*/  ISETP.GE.AND P6, PT, R35, UR7, PT ;  /* 0x0000000723007c0c */ /* 0x000fc6000bfc6270 */
[----:B---3--:R-:W-:Y:S01]  /*0560*/  @!P2 STS.U8 [R31+UR5+0x4], R6 ;  /* 0x000004061f00a988 */ /* 0x008fe20008000005 */
[----:B------:R-:W-:-:S03]  /*0570*/  ISETP.NE.AND P2, PT, R7, RZ, PT ;  /* 0x000000ff0700720c */ /* 0x000fc60003f45270 */
[----:B----4-:R-:W-:Y:S01]  /*0580*/  @!P1 STS.U8 [R31+UR5+0x5], R8 ;  /* 0x000005081f009988 */ /* 0x010fe20008000005 */
[----:B------:R-:W-:-:S05]  /*0590*/  ISETP.NE.AND P1, PT, R15, RZ, PT ;  /* 0x000000ff0f00720c */ /* 0x000fca0003f25270 */
[----:B-----5:R-:W-:Y:S01]  /*05a0*/  @!P6 STS.U8 [R31+UR5+0x7], R12 ;  /* 0x0000070c1f00e988 */ /* 0x020fe20008000005 */
[----:B------:R-:W-:-:S03]  /*05b0*/  ISETP.NE.AND P6, PT, R19, RZ, PT ;  /* 0x000000ff1300720c */ /* 0x000fc60003fc5270 */
[----:B------:R-:W-:Y:S04]  /*05c0*/  @!P0 STS.U8 [R31+UR5+0x9], R16 ;  /* 0x000009101f008988 */ /* 0x000fe80008000005 */
[----:B------:R-:W-:Y:S06]  /*05d0*/  @!P1 STS.U8 [R31+UR5+0xa], R18 ;  /* 0x00000a121f009988 */ /* 0x000fec0008000005 */
[----:B------:R-:W-:Y:S04]  /*05e0*/  @!P6 STS.U8 [R31+UR5+0x8], R14 ;  /* 0x0000080e1f00e988 */ /* 0x000fe80008000005 */
[----:B------:R-:W-:Y:S04]  /*05f0*/  @!P2 STS.U8 [R31+UR5+0xc], R20 ;  /* 0x00000c141f00a988 */ /* 0x000fe80008000005 */
[----:B------:R-:W-:Y:S04]  /*0600*/  @!P3 STS.U8 [R31+UR5+0xd], R26 ;  /* 0x00000d1a1f00b988 */ /* 0x000fe80008000005 */
[----:B------:R-:W-:Y:S04]  /*0610*/  @!P4 STS.U8 [R31+UR5+0xe], R28 ;  /* 0x00000e1c1f00c988 */ /* 0x000fe80008000005 */
[----:B------:R-:W-:Y:S01]  /*0620*/  @!P5 STS.U8 [R31+UR5+0xf], R5 ;  /* 0x00000f051f00d988 */ /* 0x000fe20008000005 */
[----:B------:R-:W-:Y:S06]  /*0630*/  BAR.SYNC.DEFER_BLOCKING 0x0 ;  /* 0x0000000000007b1d */ /* 0x000fec0000010000 */
        /* <DEDUP_REMOVED lines=15> */
[----:B------:R-:W-:Y:S01]  /*0730*/  IMAD.X R25, RZ, RZ, UR11, P6 ;  /* 0x0000000bff197e24 */ /* 0x000fe2000b0e06ff */
[----:B--2---:R-:W-:Y:S01]  /*0740*/  IADD3 R18, P6, PT, R18, UR10, RZ ;  /* 0x0000000a12127c10 */ /* 0x004fe2000ffde0ff */
[----:B------:R-:W2:Y:S04]  /*0750*/  LDS.U8 R28, [R31+UR5+0xc] ;  /* 0x00000c051f1c7984 */ /* 0x000ea80008000000 */
[----:B------:R-:W-:Y:S01]  /*0760*/  IMAD.X R19, RZ, RZ, UR11, P6 ;  /* 0x0000000bff137e24 */ /* 0x000fe2000b0e06ff */
[----:B---3--:R-:W-:Y:S01]  /*0770*/  IADD3 R20, P6, PT, R20, UR10, RZ ;  /* 0x0000000a14147c10 */ /* 0x008fe2000ffde0ff */
[----:B------:R3:W2:Y:S04]  /*0780*/  LDG.E.U8 R37, desc[UR8][R24.64] ;  /* 0x0000000818257981 */ /* 0x0006a8000c1e1100 */
[----:B------:R-:W-:Y:S01]  /*0790*/  IMAD.X R21, RZ, RZ, UR11, P6 ;  /* 0x0000000bff157e24 */ /* 0x000fe2000b0e06ff */
[----:B----4-:R-:W-:Y:S01]  /*07a0*/  IADD3 R4, P6, PT, R4, UR10, RZ ;  /* 0x0000000a04047c10 */ /* 0x010fe2000ffde0ff */
[----:B------:R-:W4:Y:S04]  /*07b0*/  LDG.E.U8 R22, desc[UR8][R22.64] ;  /* 0x0000000816167981 */ /* 0x000f28000c1e1100 */
[----:B------:R-:W-:Y:S01]  /*07c0*/  IMAD.X R5, RZ, RZ, UR11, P6 ;  /* 0x0000000bff057e24 */ /* 0x000fe2000b0e06ff */
[----:B-----5:R-:W-:Y:S01]  /*07d0*/  IADD3 R6, P6, PT, R6, UR10, RZ ;  /* 0x0000000a06067c10 */ /* 0x020fe2000ffde0ff */
[----:B---3--:R-:W3:Y:S04]  /*07e0*/  LDS.U8 R24, [R31+UR5+0xd] ;  /* 0x00000d051f187984 */ /* 0x008ee80008000000 */
[----:B------:R-:W-:Y:S01]  /*07f0*/  IMAD.X R7, RZ, RZ, UR11, P6 ;  /* 0x0000000bff077e24 */ /* 0x000fe2000b0e06ff */
[----:B------:R-:W-:Y:S01]  /*0800*/  IADD3 R8, P6, PT, R8, UR10, RZ ;  /* 0x0000000a08087c10 */ /* 0x000fe2000ffde0ff */
[----:B------:R5:W4:Y:S04]  /*0810*/  LDG.E.U8 R23, desc[UR8][R18.64] ;  /* 0x0000000812177981 */ /* 0x000b28000c1e1100 */
[----:B------:R-:W-:Y:S01]  /*0820*/  IMAD.X R9, RZ, RZ, UR11, P6 ;  /* 0x0000000bff097e24 */ /* 0x000fe2000b0e06ff */
[----:B------:R-:W-:Y:S01]  /*0830*/  IADD3 R10, P6, PT, R10, UR10, RZ ;  /* 0x0000000a0a0a7c10 */ /* 0x000fe2000ffde0ff */
[----:B------:R-:W4:Y:S04]  /*0840*/  LDG.E.U8 R20, desc[UR8][R20.64] ;  /* 0x0000000814147981 */ /* 0x000f28000c1e1100 */
[----:B-----5:R-:W5:Y:S01]  /*0850*/  LDS.U8 R18, [R31+UR5+0xe] ;  /* 0x00000e051f127984 */ /* 0x020f620008000000 */
[----:B------:R-:W-:Y:S01]  /*0860*/  IMAD.X R11, RZ, RZ, UR11, P6 ;  /* 0x0000000bff0b7e24 */ /* 0x000fe2000b0e06ff */
[----:B------:R-:W-:-:S02]  /*0870*/  IADD3 R12, P6, PT, R12, UR10, RZ ;  /* 0x0000000a0c0c7c10 */ /* 0x000fc4000ffde0ff */
[----:B------:R-:W4:Y:S04]  /*0880*/  LDG.E.U8 R6, desc[UR8][R6.64] ;  /* 0x0000000806067981 */ /* 0x000f28000c1e1100 */
[----:B------:R0:W4:Y:S01]  /*0890*/  LDG.E.U8 R21, desc[UR8][R4.64] ;  /* 0x0000000804157981 */ /* 0x000122000c1e1100 */
[----:B------:R-:W-:Y:S01]  /*08a0*/  IMAD.X R13, RZ, RZ, UR11, P6 ;  /* 0x0000000bff0d7e24 */ /* 0x000fe2000b0e06ff */
[----:B------:R-:W-:Y:S02]  /*08b0*/  IADD3 R14, P6, PT, R14, UR10, RZ ;  /* 0x0000000a0e0e7c10 */ /* 0x000fe4000ffde0ff */
[----:B------:R-:W4:Y:S04]  /*08c0*/  LDG.E.U8 R8, desc[UR8][R8.64] ;  /* 0x0000000808087981 */ /* 0x000f28000c1e1100 */
[----:B------:R5:W4:Y:S04]  /*08d0*/  LDG.E.U8 R7, desc[UR8][R10.64] ;  /* 0x000000080a077981 */ /* 0x000b28000c1e1100 */
[----:B0-----:R-:W0:Y:S01]  /*08e0*/  LDS.U8 R4, [R31+UR5+0xf] ;  /* 0x00000f051f047984 */ /* 0x001e220008000000 */
[----:B------:R-:W-:Y:S01]  /*08f0*/  IMAD.X R15, RZ, RZ, UR11, P6 ;  /* 0x0000000bff0f7e24 */ /* 0x000fe2000b0e06ff */
[----:B------:R-:W-:-:S02]  /*0900*/  IADD3 R16, P6, PT, R16, UR10, RZ ;  /* 0x0000000a10107c10 */ /* 0x000fc4000ffde0ff */
[----:B------:R-:W4:Y:S03]  /*0910*/  LDG.E.U8 R12, desc[UR8][R12.64] ;  /* 0x000000080c0c7981 */ /* 0x000f26000c1e1100 */
[----:B------:R-:W-:Y:S01]  /*0920*/  IMAD.X R17, RZ, RZ, UR11, P6 ;  /* 0x0000000bff117e24 */ /* 0x000fe2000b0e06ff */
[----:B-1----:R-:W-:Y:S01]  /*0930*/  IADD3 R26, P6, PT, R26, UR10, RZ ;  /* 0x0000000a1a1a7c10 */ /* 0x002fe2000ffde0ff */
[----:B------:R-:W4:Y:S04]  /*0940*/  LDG.E.U8 R14, desc[UR8][R14.64] ;  /* 0x000000080e0e7981 */ /* 0x000f28000c1e1100 */
[----:B------:R-:W-:Y:S01]  /*0950*/  IMAD.X R27, RZ, RZ, UR11, P6 ;  /* 0x0000000bff1b7e24 */ /* 0x000fe2000b0e06ff */
[----:B--2---:R-:W-:Y:S01]  /*0960*/  IADD3 R28, P6, PT, R28, UR10, RZ ;  /* 0x0000000a1c1c7c10 */ /* 0x004fe2000ffde0ff */
[----:B------:R-:W2:Y:S04]  /*0970*/  LDG.E.U8 R16, desc[UR8][R16.64] ;  /* 0x0000000810107981 */ /* 0x000ea8000c1e1100 */
[----:B------:R-:W-:Y:S01]  /*0980*/  IMAD.X R29, RZ, RZ, UR11, P6 ;  /* 0x0000000bff1d7e24 */ /* 0x000fe2000b0e06ff */
[----:B---3--:R-:W-:Y:S01]  /*0990*/  IADD3 R24, P6, PT, R24, UR10, RZ ;  /* 0x0000000a18187c10 */ /* 0x008fe2000ffde0ff */
[----:B------:R-:W3:Y:S04]  /*09a0*/  LDG.E.U8 R26, desc[UR8][R26.64] ;  /* 0x000000081a1a7981 */ /* 0x000ee8000c1e1100 */
[----:B------:R-:W-:Y:S01]  /*09b0*/  IMAD.X R25, RZ, RZ, UR11, P6 ;  /* 0x0000000bff197e24 */ /* 0x000fe2000b0e06ff */
[----:B-----5:R-:W-:Y:S01]  /*09c0*/  IADD3 R18, P6, PT, R18, UR10, RZ ;  /* 0x0000000a12127c10 */ /* 0x020fe2000ffde0ff */
[----:B------:R-:W5:Y:S04]  /*09d0*/  LDG.E.U8 R28, desc[UR8][R28.64] ;  /* 0x000000081c1c7981 */ /* 0x000f68000c1e1100 */
[----:B------:R-:W-:Y:S01]  /*09e0*/  IMAD.X R19, RZ, RZ, UR11, P6 ;  /* 0x0000000bff137e24 */ /* 0x000fe2000b0e06ff */
[----:B------:R-:W5:Y:S04]  /*09f0*/  LDG.E.U8 R24, desc[UR8][R24.64] ;  /* 0x0000000818187981 */ /* 0x000f68000c1e1100 */
[----:B------:R-:W5:Y:S01]  /*0a00*/  LDG.E.U8 R18, desc[UR8][R18.64] ;  /* 0x0000000812127981 */ /* 0x000f62000c1e1100 */
[----:B0-----:R-:W-:-:S05]  /*0a10*/  IADD3 R4, P6, PT, R4, UR10, RZ ;  /* 0x0000000a04047c10 */ /* 0x001fca000ffde0ff */
[----:B------:R-:W-:-:S05]  /*0a20*/  IMAD.X R5, RZ, RZ, UR11, P6 ;  /* 0x0000000bff057e24 */ /* 0x000fca000b0e06ff */
[----:B------:R-:W5:Y:S01]  /*0a30*/  LDG.E.U8 R4, desc[UR8][R4.64] ;  /* 0x0000000804047981 */ /* 0x000f62000c1e1100 */
[----:B------:R-:W0:Y:S03]  /*0a40*/  LDC.64 R10, c[0x4][0x10] ;  /* 0x01000400ff0a7b82 */ /* 0x000e260000000a00 */
[----:B------:R-:W-:Y:S04]  /*0a50*/  STS.U8 [R31+UR5+0x1], R37 ;  /* 0x000001251f007988 */ /* 0x000fe80008000005 */
[----:B----4-:R-:W-:Y:S04]  /*0a60*/  STS.U8 [R31+UR5], R22 ;  /* 0x000000161f007988 */ /* 0x010fe80008000005 */
[----:B------:R-:W-:Y:S04]  /*0a70*/  STS.U8 [R31+UR5+0x2], R23 ;  /* 0x000002171f007988 */ /* 0x000fe80008000005 */
[----:B------:R-:W-:Y:S04]  /*0a80*/  STS.U8 [R31+UR5+0x3], R20 ;  /* 0x000003141f007988 */ /* 0x000fe80008000005 */
[----:B------:R1:W-:Y:S04]  /*0a90*/  STS.U8 [R31+UR5+0x5], R6 ;  /* 0x000005061f007988 */ /* 0x0003e80008000005 */
[----:B------:R4:W-:Y:S04]  /*0aa0*/  STS.U8 [R31+UR5+0x4], R21 ;  /* 0x000004151f007988 */ /* 0x0009e80008000005 */
[----:B------:R4:W-:Y:S04]  /*0ab0*/  STS.U8 [R31+UR5+0x6], R8 ;  /* 0x000006081f007988 */ /* 0x0009e80008000005 */
[----:B------:R4:W-:Y:S04]  /*0ac0*/  STS.U8 [R31+UR5+0x7], R7 ;  /* 0x000007071f007988 */ /* 0x0009e80008000005 */
[----:B------:R4:W-:Y:S04]  /*0ad0*/  STS.U8 [R31+UR5+0x8], R12 ;  /* 0x0000080c1f007988 */ /* 0x0009e80008000005 */
[----:B------:R4:W-:Y:S04]  /*0ae0*/  STS.U8 [R31+UR5+0x9], R14 ;  /* 0x0000090e1f007988 */ /* 0x0009e80008000005 */
[----:B--2---:R4:W-:Y:S04]  /*0af0*/  STS.U8 [R31+UR5+0xa], R16 ;  /* 0x00000a101f007988 */ /* 0x0049e80008000005 */
[----:B---3--:R4:W-:Y:S04]  /*0b00*/  STS.U8 [R31+UR5+0xb], R26 ;  /* 0x00000b1a1f007988 */ /* 0x0089e80008000005 */
[----:B-----5:R4:W-:Y:S04]  /*0b10*/  STS.U8 [R31+UR5+0xc], R28 ;  /* 0x00000c1c1f007988 */ /* 0x0209e80008000005 */
[----:B------:R4:W-:Y:S04]  /*0b20*/  STS.U8 [R31+UR5+0xd], R24 ;  /* 0x00000d181f007988 */ /* 0x0009e80008000005 */
[----:B------:R4:W-:Y:S04]  /*0b30*/  STS.U8 [R31+UR5+0xe], R18 ;  /* 0x00000e121f007988 */ /* 0x0009e80008000005 */
[----:B------:R4:W-:Y:S01]  /*0b40*/  STS.U8 [R31+UR5+0xf], R4 ;  /* 0x00000f041f007988 */ /* 0x0009e20008000005 */
[----:B------:R-:W-:Y:S06]  /*0b50*/  BAR.SYNC.DEFER_BLOCKING 0x0 ;  /* 0x0000000000007b1d */ /* 0x000fec0000010000 */
[----:B0-----:R-:W2:Y:S01]  /*0b60*/  LDG.E R5, desc[UR8][R10.64] ;  /* 0x000000080a057981 */ /* 0x001ea2000c1e1900 */
[----:B-1----:R-:W-:Y:S01]  /*0b70*/  VIADD R6, R31, UR5 ;  /* 0x000000051f067c36 */ /* 0x002fe20008000000 */
[----:B--2---:R-:W-:-:S13]  /*0b80*/  ISETP.GE.AND P6, PT, R5, 0x2, PT ;  /* 0x000000020500780c */ /* 0x004fda0003fc6270 */
[----:B----4-:R-:W-:Y:S05]  /*0b90*/  @!P6 BRA `(.L_x_12) ;  /* 0x00000004001ce947 */ /* 0x010fea0003800000 */
[----:B------:R-:W-:Y:S02]  /*0ba0*/  IMAD.IADD R4, R6, 0x1, R5 ;  /* 0x0000000106047824 */ /* 0x000fe400078e0205 */
[----:B------:R-:W-:Y:S02]  /*0bb0*/  IMAD.MOV.U32 R8, RZ, RZ, 0x1 ;  /* 0x00000001ff087424 */ /* 0x000fe400078e00ff */
[----:B------:R-:W-:Y:S01]  /*0bc0*/  IMAD.MOV.U32 R9, RZ, RZ, 0x1 ;  /* 0x00000001ff097424 */ /* 0x000fe200078e00ff */
[----:B------:R0:W1:Y:S06]  /*0bd0*/  LDS.U8 R7, [R4] ;  /* 0x0000000004077984 */ /* 0x00006c0000000000 */
.L_x_13:
[----:B--2---:R-:W-:Y:S02]  /*0be0*/  IMAD.IADD R12, R4, 0x1, R9 ;  /* 0x00000001040c7824 */ /* 0x004fe400078e0209 */
[----:B------:R-:W-:-:S03]  /*0bf0*/  VIADD R8, R8, 0x1 ;  /* 0x0000000108087836 */ /* 0x000fc60000000000 */
[----:B------:R-:W2:Y:S02]  /*0c00*/  LDS.U8 R13, [R12] ;  /* 0x000000000c0d7984 */ /* 0x000ea40000000000 */
[----:B------:R-:W-:-:S04]  /*0c10*/  LOP3.LUT R9, R8, 0xff, RZ, 0xc0, !PT ;  /* 0x000000ff08097812 */ /* 0x000fc800078ec0ff */
[----:B------:R-:W-:Y:S01]  /*0c20*/  ISETP.GT.U32.AND P6, PT, R5, R9, PT ;  /* 0x000000090500720c */ /* 0x000fe20003fc4070 */
[----:B--2---:R2:W-:-:S12]  /*0c30*/  STS.U8 [R12+-0x1], R13 ;  /* 0xffffff0d0c007388 */ /* 0x0045d80000000000 */
[----:B------:R-:W-:Y:S05]  /*0c40*/  @P6 BRA `(.L_x_13) ;  /* 0xfffffffc00e46947 */ /* 0x000fea000383ffff */
[----:B------:R-:W-:Y:S02]  /*0c50*/  IMAD.IADD R8, R5, 0x1, R4 ;  /* 0x0000000105087824 */ /* 0x000fe400078e0204 */
[----:B0-----:R-:W-:Y:S02]  /*0c60*/  IMAD.MOV.U32 R4, RZ, RZ, 0x1 ;  /* 0x00000001ff047424 */ /* 0x001fe400078e00ff */
[----:B--2---:R-:W-:Y:S01]  /*0c70*/  IMAD.MOV.U32 R12, RZ, RZ, 0x1 ;  /* 0x00000001ff0c7424 */ /* 0x004fe200078e00ff */
[----:B-1----:R0:W-:Y:S04]  /*0c80*/  STS.U8 [R8+-0x1], R7 ;  /* 0xffffff0708007388 */ /* 0x0021e80000000000 */
[----:B------:R0:W1:Y:S02]  /*0c90*/  LDS.U8 R9, [R8] ;  /* 0x0000000008097984 */ /* 0x0000640000000000 */
.L_x_14:
[----:B0-2---:R-:W-:Y:S02]  /*0ca0*/  IMAD.IADD R7, R8, 0x1, R12 ;  /* 0x0000000108077824 */ /* 0x005fe400078e020c */
[----:B------:R-:W-:-:S03]  /*0cb0*/  VIADD R4, R4, 0x1 ;  /* 0x0000000104047836 */ /* 0x000fc60000000000 */
[----:B------:R-:W0:Y:S02]  /*0cc0*/  LDS.U8 R14, [R7] ;  /* 0x00000000070e7984 */ /* 0x000e240000000000 */
[----:B------:R-:W-:-:S04]  /*0cd0*/  LOP3.LUT R12, R4, 0xff, RZ, 0xc0, !PT ;  /* 0x000000ff040c7812 */ /* 0x000fc800078ec0ff */
[----:B------:R-:W-:Y:S01]  /*0ce0*/  ISETP.GT.U32.AND P6, PT, R5, R12, PT ;  /* 0x0000000c0500720c */ /* 0x000fe20003fc4070 */
[----:B0-----:R2:W-:-:S12]  /*0cf0*/  STS.U8 [R7+-0x1], R14 ;  /* 0xffffff0e07007388 */ /* 0x0015d80000000000 */
[----:B------:R-:W-:Y:S05]  /*0d00*/  @P6 BRA `(.L_x_14) ;  /* 0xfffffffc00e46947 */ /* 0x000fea000383ffff */
[----:B------:R-:W-:Y:S02]  /*0d10*/  IMAD.IADD R4, R5, 0x1, R8 ;  /* 0x0000000105047824 */ /* 0x000fe400078e0208 */
[----:B------:R-:W-:Y:S02]  /*0d20*/  IMAD.MOV.U32 R12, RZ, RZ, 0x1 ;  /* 0x00000001ff0c7424 */ /* 0x000fe400078e00ff */
[----:B------:R-:W-:Y:S01]  /*0d30*/  IMAD.MOV.U32 R13, RZ, RZ, 0x1 ;  /* 0x00000001ff0d7424 */ /* 0x000fe200078e00ff */
[----:B-1----:R0:W-:Y:S04]  /*0d40*/  STS.U8 [R4+-0x1], R9 ;  /* 0xffffff0904007388 */ /* 0x0021e80000000000 */
[----:B--2---:R0:W1:Y:S02]  /*0d50*/  LDS.U8 R7, [R8] ;  /* 0x0000000008077984 */ /* 0x0040640000000000 */
.L_x_15:
[----:B0-2---:R-:W-:Y:S02]  /*0d60*/  IMAD.IADD R9, R8, 0x1, R13 ;  /* 0x0000000108097824 */ /* 0x005fe400078e020d */
[----:B------:R-:W-:-:S03]  /*0d70*/  VIADD R12, R12, 0x1 ;  /* 0x000000010c0c7836 */ /* 0x000fc60000000000 */
[----:B------:R-:W0:Y:S02]  /*0d80*/  LDS.U8 R14, [R9] ;  /* 0x00000000090e7984 */ /* 0x000e240000000000 */
[----:B------:R-:W-:-:S04]  /*0d90*/  LOP3.LUT R13, R12, 0xff, RZ, 0xc0, !PT ;  /* 0x000000ff0c0d7812 */ /* 0x000fc800078ec0ff */
[----:B------:R-:W-:Y:S01]  /*0da0*/  ISETP.GT.U32.AND P6, PT, R5, R13, PT ;  /* 0x0000000d0500720c */ /* 0x000fe20003fc4070 */
[----:B0-----:R2:W-:-:S12]  /*0db0*/  STS.U8 [R9+-0x1], R14 ;  /* 0xffffff0e09007388 */ /* 0x0015d80000000000 */
[----:B------:R-:W-:Y:S05]  /*0dc0*/  @P6 BRA `(.L_x_15) ;  /* 0xfffffffc00e46947 */ /* 0x000fea000383ffff */
[----:B-1----:R0:W-:Y:S01]  /*0dd0*/  STS.U8 [R4+-0x1], R7 ;  /* 0xffffff0704007388 */ /* 0x0021e20000000000 */
[----:B--2---:R-:W-:Y:S02]  /*0de0*/  IMAD.MOV.U32 R9, RZ, RZ, 0x1 ;  /* 0x00000001ff097424 */ /* 0x004fe400078e00ff */
[----:B------:R-:W-:Y:S01]  /*0df0*/  IMAD.MOV.U32 R12, RZ, RZ, 0x1 ;  /* 0x00000001ff0c7424 */ /* 0x000fe200078e00ff */
[----:B------:R0:W1:Y:S06]  /*0e00*/  LDS.U8 R8, [R4] ;  /* 0x0000000004087984 */ /* 0x00006c0000000000 */
.L_x_16:
[----:B0-2---:R-:W-:Y:S02]  /*0e10*/  IMAD.IADD R7, R4, 0x1, R12 ;  /* 0x0000000104077824 */ /* 0x005fe400078e020c */
[----:B------:R-:W-:-:S03]  /*0e20*/  VIADD R9, R9, 0x1 ;  /* 0x0000000109097836 */ /* 0x000fc60000000000 */
[----:B------:R-:W0:Y:S02]  /*0e30*/  LDS.U8 R14, [R7] ;  /* 0x00000000070e7984 */ /* 0x000e240000000000 */
[----:B------:R-:W-:-:S04]  /*0e40*/  LOP3.LUT R12, R9, 0xff, RZ, 0xc0, !PT ;  /* 0x000000ff090c7812 */ /* 0x000fc800078ec0ff */
[----:B------:R-:W-:Y:S01]  /*0e50*/  ISETP.GT.U32.AND P6, PT, R5, R12, PT ;  /* 0x0000000c0500720c */ /* 0x000fe20003fc4070 */
[----:B0-----:R2:W-:-:S12]  /*0e60*/  STS.U8 [R7+-0x1], R14 ;  /* 0xffffff0e07007388 */ /* 0x0015d80000000000 */
[----:B------:R-:W-:Y:S05]  /*0e70*/  @P6 BRA `(.L_x_16) ;  /* 0xfffffffc00e46947 */ /* 0x000fea000383ffff */
[----:B--2---:R-:W-:Y:S02]  /*0e80*/  IMAD.IADD R7, R5, 0x1, R4 ;  /* 0x0000000105077824 */ /* 0x004fe400078e0204 */
[----:B------:R-:W-:Y:S02]  /*0e90*/  IMAD.MOV.U32 R9, RZ, RZ, 0x1 ;  /* 0x00000001ff097424 */ /* 0x000fe400078e00ff */
[----:B------:R-:W-:Y:S01]  /*0ea0*/  IMAD.MOV.U32 R13, RZ, RZ, 0x1 ;  /* 0x00000001ff0d7424 */ /* 0x000fe200078e00ff */
[----:B-1----:R0:W-:Y:S04]  /*0eb0*/  STS.U8 [R7+-0x1], R8 ;  /* 0xffffff0807007388 */ /* 0x0021e80000000000 */
[----:B------:R0:W1:Y:S02]  /*0ec0*/  LDS.U8 R12, [R4] ;  /* 0x00000000040c7984 */ /* 0x0000640000000000 */
.L_x_17:
        /* <DEDUP_REMOVED lines=8> */
[----:B------:R-:W-:Y:S02]  /*0f50*/  IMAD.MOV.U32 R9, RZ, RZ, 0x1 ;  /* 0x00000001ff097424 */ /* 0x000fe400078e00ff */
[----:B------:R-:W-:Y:S01]  /*0f60*/  IMAD.MOV.U32 R13, RZ, RZ, 0x1 ;  /* 0x00000001ff0d7424 */ /* 0x000fe200078e00ff */
[----:B--2---:R0:W1:Y:S06]  /*0f70*/  LDS.U8 R8, [R4] ;  /* 0x0000000004087984 */ /* 0x00406c0000000000 */
.L_x_18:
        /* <DEDUP_REMOVED lines=8> */
[----:B------:R-:W-:Y:S05]  /*1000*/  BRA `(.L_x_19) ;  /* 0x0000000000287947 */ /* 0x000fea0003800000 */
.L_x_12:
[----:B------:R-:W-:-:S04]  /*1010*/  IMAD.IADD R12, R6, 0x1, R5 ;  /* 0x00000001060c7824 */ /* 0x000fc800078e0205 */
[C---:B------:R-:W-:Y:S01]  /*1020*/  IMAD.IADD R9, R5.reuse, 0x1, R12 ;  /* 0x0000000105097824 */ /* 0x040fe200078e020c */
[----:B------:R-:W0:Y:S03]  /*1030*/  LDS.U8 R4, [R12] ;  /* 0x000000000c047984 */ /* 0x000e260000000000 */
[----:B------:R-:W-:-:S04]  /*1040*/  IMAD.IADD R14, R5, 0x1, R9 ;  /* 0x00000001050e7824 */ /* 0x000fc800078e0209 */
[----:B------:R-:W-:Y:S01]  /*1050*/  IMAD.IADD R5, R5, 0x1, R14 ;  /* 0x0000000105057824 */ /* 0x000fe200078e020e */
[----:B0-----:R-:W-:Y:S04]  /*1060*/  STS.U8 [R9+-0x1], R4 ;  /* 0xffffff0409007388 */ /* 0x001fe80000000000 */
[----:B------:R-:W0:Y:S04]  /*1070*/  LDS.U8 R7, [R9] ;  /* 0x0000000009077984 */ /* 0x000e280000000000 */
[----:B0-----:R-:W-:Y:S04]  /*1080*/  STS.U8 [R14+-0x1], R7 ;  /* 0xffffff070e007388 */ /* 0x001fe80000000000 */
[----:B------:R-:W0:Y:S04]  /*1090*/  LDS.U8 R8, [R14] ;  /* 0x000000000e087984 */ /* 0x000e280000000000 */
[----:B0-----:R1:W-:Y:S02]  /*10a0*/  STS.U8 [R5+-0x1], R8 ;  /* 0xffffff0805007388 */ /* 0x0013e40000000000 */
.L_x_19:
[----:B------:R-:W-:Y:S06]  /*10b0*/  BAR.SYNC.DEFER_BLOCKING 0x0 ;  /* 0x0000000000007b1d */ /* 0x000fec0000010000 */
[----:B------:R-:W3:Y:S02]  /*10c0*/  LDG.E R10, desc[UR8][R10.64] ;  /* 0x000000080a0a7981 */ /* 0x000ee4000c1e1900 */
[----:B-1----:R-:W1:Y:S01]  /*10d0*/  LDC.64 R4, c[0x4][0x18] ;  /* 0x01000600ff047b82 */ /* 0x002e620000000a00 */
[----:B---3--:R-:W-:-:S13]  /*10e0*/  ISETP.GE.AND P6, PT, R10, 0x1, PT ;  /* 0x000000010a00780c */ /* 0x008fda0003fc6270 */
[----:B-1----:R-:W-:Y:S05]  /*10f0*/  @!P6 BRA `(.L_x_20) ;  /* 0x0000000800b4e947 */ /* 0x002fea0003800000 */
[----:B------:R-:W-:-:S05]  /*1100*/  UMOV UR4, URZ ;  /* 0x000000ff00047c82 */ /* 0x000fca0008000000 */
.L_x_21:
[----:B------:R-:W-:Y:S01]  /*1110*/  VIADD R11, R6, UR4 ;  /* 0x00000004060b7c36 */ /* 0x000fe20008000000 */
[----:B--2---:R-:W1:Y:S03]  /*1120*/  LDS.S8 R12, [R6+UR4] ;  /* 0x00000004060c7984 */ /* 0x004e660008000200 */
[----:B------:R-:W-:-:S04]  /*1130*/  IMAD.IADD R11, R10, 0x1, R11 ;  /* 0x000000010a0b7824 */ /* 0x000fc800078e020b */
[----:B------:R-:W-:Y:S01]  /*1140*/  IMAD.IADD R9, R10, 0x1, R11 ;  /* 0x000000010a097824 */ /* 0x000fe200078e020b */
[----:B0-----:R-:W0:Y:S01]  /*1150*/  LDS.S8 R8, [R11] ;  /* 0x000000000b087984 */ /* 0x001e220000000200 */
[C---:B-1----:R-:W-:Y:S02]  /*1160*/  IMAD.SHL.U32 R19, R12.reuse, 0x20, RZ ;  /* 0x000000200c137824 */ /* 0x042fe400078e00ff */
[----:B------:R-:W-:-:S05]  /*1170*/  IMAD.SHL.U32 R20, R12, 0x10, RZ ;  /* 0x000000100c147824 */ /* 0x000fca00078e00ff */
[----:B------:R-:W-:Y:S01]  /*1180*/  PRMT R24, R20, 0x8880, RZ ;  /* 0x0000888014187816 */ /* 0x000fe200000000ff */
[C---:B0-----:R-:W-:Y:S01]  /*1190*/  IMAD.SHL.U32 R7, R8.reuse, 0x40, RZ ;  /* 0x0000004008077824 */ /* 0x041fe200078e00ff */
[C---:B------:R-:W-:Y:S01]  /*11a0*/  LOP3.LUT R13, R8.reuse, 0x1, RZ, 0xc0, !PT ;  /* 0x00000001080d7812 */ /* 0x040fe200078ec0ff */
[----:B------:R-:W-:-:S03]  /*11b0*/  IMAD.SHL.U32 R15, R8, 0x20, RZ ;  /* 0x00000020080f7824 */ /* 0x000fc600078e00ff */
[----:B------:R-:W-:Y:S01]  /*11c0*/  PRMT R7, R7, 0x8880, RZ ;  /* 0x0000888007077816 */ /* 0x000fe200000000ff */
[----:B------:R-:W-:Y:S01]  /*11d0*/  IMAD.MOV R13, RZ, RZ, -R13 ;  /* 0x000000ffff0d7224 */ /* 0x000fe200078e0a0d */
[----:B------:R-:W-:Y:S01]  /*11e0*/  PRMT R16, R15, 0x8880, RZ ;  /* 0x000088800f107816 */ /* 0x000fe200000000ff */
[----:B------:R-:W-:Y:S01]  /*11f0*/  IMAD.SHL.U32 R15, R8, 0x10, RZ ;  /* 0x00000010080f7824 */ /* 0x000fe200078e00ff */
[----:B------:R-:W-:Y:S02]  /*1200*/  PRMT R14, R7, 0x7710, RZ ;  /* 0x00007710070e7816 */ /* 0x000fe400000000ff */
[----:B------:R-:W0:Y:S01]  /*1210*/  LDS.S8 R7, [R9] ;  /* 0x0000000009077984 */ /* 0x000e220000000200 */
[----:B------:R-:W-:Y:S02]  /*1220*/  PRMT R17, R13, 0x7710, RZ ;  /* 0x000077100d117816 */ /* 0x000fe400000000ff */
[----:B------:R-:W-:Y:S02]  /*1230*/  SHF.R.U32.HI R14, RZ, 0x7, R14 ;  /* 0x00000007ff0e7819 */ /* 0x000fe4000001160e */
[----:B------:R-:W-:Y:S01]  /*1240*/  PRMT R13, R16, 0x7710, RZ ;  /* 0x00007710100d7816 */ /* 0x000fe200000000ff */
[----:B------:R-:W-:Y:S01]  /*1250*/  IMAD.SHL.U32 R16, R8, 0x8, RZ ;  /* 0x0000000808107824 */ /* 0x000fe200078e00ff */
[----:B------:R-:W-:-:S02]  /*1260*/  LOP3.LUT R14, R14, 0x6, RZ, 0xc0, !PT ;  /* 0x000000060e0e7812 */ /* 0x000fc400078ec0ff */
[----:B------:R-:W-:Y:S02]  /*1270*/  PRMT R15, R15, 0x8880, RZ ;  /* 0x000088800f0f7816 */ /* 0x000fe400000000ff */
[----:B------:R-:W-:Y:S01]  /*1280*/  LOP3.LUT R14, R14, 0x3, R17, 0x78, !PT ;  /* 0x000000030e0e7812 */ /* 0x000fe200078e7811 */
[----:B------:R-:W-:Y:S01]  /*1290*/  IMAD.SHL.U32 R17, R8, 0x4, RZ ;  /* 0x0000000408117824 */ /* 0x000fe200078e00ff */
[----:B------:R-:W-:Y:S02]  /*12a0*/  SHF.R.U32.HI R13, RZ, 0x7, R13 ;  /* 0x00000007ff0d7819 */ /* 0x000fe4000001160d */
[----:B------:R-:W-:Y:S02]  /*12b0*/  PRMT R15, R15, 0x7710, RZ ;  /* 0x000077100f0f7816 */ /* 0x000fe400000000ff */
[----:B------:R-:W-:Y:S02]  /*12c0*/  PRMT R16, R16, 0x8880, RZ ;  /* 0x0000888010107816 */ /* 0x000fe400000000ff */
[----:B------:R-:W-:-:S02]  /*12d0*/  LOP3.LUT R13, R14, 0xc, R13, 0x78, !PT ;  /* 0x0000000c0e0d7812 */ /* 0x000fc400078e780d */
[----:B------:R-:W-:Y:S01]  /*12e0*/  SHF.R.U32.HI R14, RZ, 0x7, R15 ;  /* 0x00000007ff0e7819 */ /* 0x000fe2000001160f */
[----:B------:R-:W-:Y:S01]  /*12f0*/  IMAD.SHL.U32 R15, R8, 0x2, RZ ;  /* 0x00000002080f7824 */ /* 0x000fe200078e00ff */
[----:B------:R-:W-:Y:S02]  /*1300*/  PRMT R16, R16, 0x7710, RZ ;  /* 0x0000771010107816 */ /* 0x000fe400000000ff */
[----:B------:R-:W-:Y:S02]  /*1310*/  PRMT R17, R17, 0x8880, RZ ;  /* 0x0000888011117816 */ /* 0x000fe400000000ff */
[----:B------:R-:W-:Y:S02]  /*1320*/  LOP3.LUT R13, R13, 0x18, R14, 0x78, !PT ;  /* 0x000000180d0d7812 */ /* 0x000fe400078e780e */
[----:B------:R-:W-:Y:S02]  /*1330*/  SHF.R.U32.HI R16, RZ, 0x7, R16 ;  /* 0x00000007ff107819 */ /* 0x000fe40000011610 */
[----:B------:R-:W-:-:S02]  /*1340*/  PRMT R14, R17, 0x7710, RZ ;  /* 0x00007710110e7816 */ /* 0x000fc400000000ff */
[----:B------:R-:W-:Y:S02]  /*1350*/  PRMT R17, R15, 0x8880, RZ ;  /* 0x000088800f117816 */ /* 0x000fe400000000ff */
[----:B------:R-:W-:Y:S02]  /*1360*/  LOP3.LUT R13, R13, 0x30, R16, 0x78, !PT ;  /* 0x000000300d0d7812 */ /* 0x000fe400078e7810 */
[----:B------:R-:W-:Y:S02]  /*1370*/  SHF.R.U32.HI R14, RZ, 0x7, R14 ;  /* 0x00000007ff0e7819 */ /* 0x000fe4000001160e */
[----:B------:R-:W-:Y:S01]  /*1380*/  PRMT R16, R17, 0x7710, RZ ;  /* 0x0000771011107816 */ /* 0x000fe200000000ff */
[----:B------:R-:W-:Y:S01]  /*1390*/  IMAD.SHL.U32 R17, R12, 0x40, RZ ;  /* 0x000000400c117824 */ /* 0x000fe200078e00ff */
[----:B------:R-:W-:Y:S01]  /*13a0*/  LOP3.LUT R13, R13, 0x60, R14, 0x78, !PT ;  /* 0x000000600d0d7812 */ /* 0x000fe200078e780e */
[C---:B0-----:R-:W-:Y:S01]  /*13b0*/  IMAD.SHL.U32 R18, R7.reuse, 0x40, RZ ;  /* 0x0000004007127824 */ /* 0x041fe200078e00ff */
[----:B------:R-:W-:Y:S01]  /*13c0*/  SHF.R.U32.HI R16, RZ, 0x7, R16 ;  /* 0x00000007ff107819 */ /* 0x000fe20000011610 */
[----:B------:R-:W-:Y:S01]  /*13d0*/  IMAD.SHL.U32 R20, R7, 0x20, RZ ;  /* 0x0000002007147824 */ /* 0x000fe200078e00ff */
[----:B------:R-:W-:-:S02]  /*13e0*/  PRMT R17, R17, 0x8880, RZ ;  /* 0x0000888011117816 */ /* 0x000fc400000000ff */
[----:B------:R-:W-:Y:S02]  /*13f0*/  LOP3.LUT R16, R13, 0xc0, R16, 0x78, !PT ;  /* 0x000000c00d107812 */ /* 0x000fe400078e7810 */
[----:B------:R-:W-:Y:S02]  /*1400*/  LOP3.LUT R13, R12, 0x1, RZ, 0xc0, !PT ;  /* 0x000000010c0d7812 */ /* 0x000fe400078ec0ff */
[----:B------:R-:W-:Y:S02]  /*1410*/  SHF.R.S32.HI R14, RZ, 0x7, R8 ;  /* 0x00000007ff0e7819 */ /* 0x000fe40000011408 */
[----:B------:R-:W-:Y:S01]  /*1420*/  PRMT R17, R17, 0x7710, RZ ;  /* 0x0000771011117816 */ /* 0x000fe200000000ff */
[----:B------:R-:W-:Y:S01]  /*1430*/  IMAD.MOV R13, RZ, RZ, -R13 ;  /* 0x000000ffff0d7224 */ /* 0x000fe200078e0a0d */
[--C-:B------:R-:W-:Y:S02]  /*1440*/  LOP3.LUT R15, R15, 0x1b, R14.reuse, 0x78, !PT ;  /* 0x0000001b0f0f7812 */ /* 0x100fe400078e780e */
[----:B------:R-:W-:Y:S01]  /*1450*/  LOP3.LUT R16, R16, 0x9b, R14, 0x78, !PT ;  /* 0x0000009b10107812 */ /* 0x000fe200078e780e */
[----:B------:R-:W-:Y:S01]  /*1460*/  IMAD.IADD R14, R10, 0x1, R9 ;  /* 0x000000010a0e7824 */ /* 0x000fe200078e0209 */
[----:B------:R-:W-:-:S02]  /*1470*/  SHF.R.U32.HI R17, RZ, 0x7, R17 ;  /* 0x00000007ff117819 */ /* 0x000fc40000011611 */
[----:B------:R-:W-:Y:S02]  /*1480*/  PRMT R22, R13, 0x7710, RZ ;  /* 0x000077100d167816 */ /* 0x000fe400000000ff */
[----:B------:R-:W-:Y:S01]  /*1490*/  LOP3.LUT R17, R17, 0x6, RZ, 0xc0, !PT ;  /* 0x0000000611117812 */ /* 0x000fe200078ec0ff */
[----:B------:R-:W0:Y:S01]  /*14a0*/  LDS.S8 R13, [R14] ;  /* 0x000000000e0d7984 */ /* 0x000e220000000200 */
[----:B------:R-:W-:Y:S02]  /*14b0*/  PRMT R21, R18, 0x8880, RZ ;  /* 0x0000888012157816 */ /* 0x000fe400000000ff */
[----:B------:R-:W-:Y:S02]  /*14c0*/  LOP3.LUT R17, R17, 0x3, R22, 0x78, !PT ;  /* 0x0000000311117812 */ /* 0x000fe400078e7816 */
[----:B------:R-:W-:Y:S02]  /*14d0*/  PRMT R22, R19, 0x8880, RZ ;  /* 0x0000888013167816 */ /* 0x000fe400000000ff */
[----:B------:R-:W-:-:S02]  /*14e0*/  LOP3.LUT R18, R7, 0x1, RZ, 0xc0, !PT ;  /* 0x0000000107127812 */ /* 0x000fc400078ec0ff */
[----:B------:R-:W-:Y:S02]  /*14f0*/  PRMT R19, R21, 0x7710, RZ ;  /* 0x0000771015137816 */ /* 0x000fe400000000ff */
[----:B------:R-:W-:Y:S01]  /*1500*/  PRMT R21, R22, 0x7710, RZ ;  /* 0x0000771016157816 */ /* 0x000fe200000000ff */
[----:B------:R-:W-:Y:S01]  /*1510*/  IMAD.MOV R22, RZ, RZ, -R18 ;  /* 0x000000ffff167224 */ /* 0x000fe200078e0a12 */
[----:B------:R-:W-:Y:S02]  /*1520*/  SHF.R.U32.HI R19, RZ, 0x7, R19 ;  /* 0x00000007ff137819 */ /* 0x000fe40000011613 */
[----:B------:R-:W-:Y:S02]  /*1530*/  SHF.R.U32.HI R18, RZ, 0x7, R21 ;  /* 0x00000007ff127819 */ /* 0x000fe40000011615 */
[----:B------:R-:W-:Y:S02]  /*1540*/  PRMT R23, R20, 0x8880, RZ ;  /* 0x0000888014177816 */ /* 0x000fe400000000ff */
[----:B------:R-:W-:-:S02]  /*1550*/  PRMT R22, R22, 0x7710, RZ ;  /* 0x0000771016167816 */ /* 0x000fc400000000ff */
[----:B------:R-:W-:Y:S02]  /*1560*/  LOP3.LUT R19, R19, 0x6, RZ, 0xc0, !PT ;  /* 0x0000000613137812 */ /* 0x000fe400078ec0ff */
[----:B------:R-:W-:Y:S02]  /*1570*/  PRMT R20, R24, 0x7710, RZ ;  /* 0x0000771018147816 */ /* 0x000fe400000000ff */
[----:B------:R-:W-:Y:S02]  /*1580*/  LOP3.LUT R21, R17, 0xc, R18, 0x78, !PT ;  /* 0x0000000c11157812 */ /* 0x000fe400078e7812 */
[----:B------:R-:W-:Y:S01]  /*1590*/  PRMT R17, R23, 0x7710, RZ ;  /* 0x0000771017117816 */ /* 0x000fe200000000ff */
[----:B------:R-:W-:Y:S01]  /*15a0*/  IMAD.SHL.U32 R23, R12, 0x8, RZ ;  /* 0x000000080c177824 */ /* 0x000fe200078e00ff */
[----:B------:R-:W-:Y:S02]  /*15b0*/  LOP3.LUT R18, R19, 0x3, R22, 0x78, !PT ;  /* 0x0000000313127812 */ /* 0x000fe400078e7816 */
[----:B------:R-:W-:Y:S01]  /*15c0*/  SHF.R.U32.HI R22, RZ, 0x7, R20 ;  /* 0x00000007ff167819 */ /* 0x000fe20000011614 */
[----:B------:R-:W-:Y:S01]  /*15d0*/  IMAD.SHL.U32 R20, R7, 0x10, RZ ;  /* 0x0000001007147824 */ /* 0x000fe200078e00ff */
[----:B------:R-:W-:-:S02]  /*15e0*/  SHF.R.U32.HI R19, RZ, 0x7, R17 ;  /* 0x00000007ff137819 */ /* 0x000fc40000011611 */
[----:B------:R-:W-:Y:S01]  /*15f0*/  LOP3.LUT R17, R21, 0x18, R22, 0x78, !PT ;  /* 0x0000001815117812 */ /* 0x000fe200078e7816 */
[----:B------:R-:W-:Y:S01]  /*1600*/  IMAD.SHL.U32 R22, R12, 0x4, RZ ;  /* 0x000000040c167824 */ /* 0x000fe200078e00ff */
[----:B------:R-:W-:Y:S02]  /*1610*/  PRMT R21, R23, 0x8880, RZ ;  /* 0x0000888017157816 */ /* 0x000fe400000000ff */
[----:B------:R-:W-:Y:S02]  /*1620*/  LOP3.LUT R18, R18, 0xc, R19, 0x78, !PT ;  /* 0x0000000c12127812 */ /* 0x000fe400078e7813 */
[----:B------:R-:W-:Y:S01]  /*1630*/  PRMT R19, R20, 0x8880, RZ ;  /* 0x0000888014137816 */ /* 0x000fe200000000ff */
[----:B------:R-:W-:Y:S01]  /*1640*/  IMAD.SHL.U32 R20, R7, 0x8, RZ ;  /* 0x0000000807147824 */ /* 0x000fe200078e00ff */
[----:B------:R-:W-:Y:S02]  /*1650*/  PRMT R21, R21, 0x7710, RZ ;  /* 0x0000771015157816 */ /* 0x000fe400000000ff */
[----:B------:R-:W-:-:S02]  /*1660*/  PRMT R23, R22, 0x8880, RZ ;  /* 0x0000888016177816 */ /* 0x000fc400000000ff */
[----:B------:R-:W-:Y:S02]  /*1670*/  SHF.R.U32.HI R22, RZ, 0x7, R21 ;  /* 0x00000007ff167819 */ /* 0x000fe40000011615 */
[----:B------:R-:W-:Y:S02]  /*1680*/  PRMT R19, R19, 0x7710, RZ ;  /* 0x0000771013137816 */ /* 0x000fe400000000ff */
[----:B------:R-:W-:Y:S02]  /*1690*/  PRMT R21, R20, 0x8880, RZ ;  /* 0x0000888014157816 */ /* 0x000fe400000000ff */
[----:B------:R-:W-:Y:S02]  /*16a0*/  PRMT R20, R23, 0x7710, RZ ;  /* 0x0000771017147816 */ /* 0x000fe400000000ff */
[----:B------:R-:W-:Y:S02]  /*16b0*/  SHF.R.U32.HI R19, RZ, 0x7, R19 ;  /* 0x00000007ff137819 */ /* 0x000fe40000011613 */
[----:B------:R-:W-:-:S02]  /*16c0*/  LOP3.LUT R22, R17, 0x30, R22, 0x78, !PT ;  /* 0x0000003011167812 */ /* 0x000fc400078e7816 */
[----:B------:R-:W-:Y:S01]  /*16d0*/  PRMT R17, R21, 0x7710, RZ ;  /* 0x0000771015117816 */ /* 0x000fe200000000ff */
[----:B0-----:R-:W-:Y:S01]  /*16e0*/  IMAD.SHL.U32 R21, R13, 0x40, RZ ;  /* 0x000000400d157824 */ /* 0x001fe200078e00ff */
[----:B------:R-:W-:Y:S01]  /*16f0*/  SHF.R.U32.HI R23, RZ, 0x7, R20 ;  /* 0x00000007ff177819 */ /* 0x000fe20000011614 */
[----:B------:R-:W-:Y:S01]  /*1700*/  IMAD.SHL.U32 R20, R7, 0x4, RZ ;  /* 0x0000000407147824 */ /* 0x000fe200078e00ff */
[----:B------:R-:W-:Y:S02]  /*1710*/  LOP3.LUT R19, R18, 0x18, R19, 0x78, !PT ;  /* 0x0000001812137812 */ /* 0x000fe400078e7813 */
[----:B------:R-:W-:Y:S02]  /*1720*/  SHF.R.U32.HI R18, RZ, 0x7, R17 ;  /* 0x00000007ff127819 */ /* 0x000fe40000011611 */
[----:B------:R-:W-:Y:S01]  /*1730*/  LOP3.LUT R17, R22, 0x60, R23, 0x78, !PT ;  /* 0x0000006016117812 */ /* 0x000fe200078e7817 */
[----:B------:R-:W-:Y:S01]  /*1740*/  IMAD.SHL.U32 R22, R13, 0x20, RZ ;  /* 0x000000200d167824 */ /* 0x000fe200078e00ff */
[----:B------:R-:W-:-:S02]  /*1750*/  PRMT R21, R21, 0x8880, RZ ;  /* 0x0000888015157816 */ /* 0x000fc400000000ff */
[----:B------:R-:W-:Y:S02]  /*1760*/  PRMT R23, R20, 0x8880, RZ ;  /* 0x0000888014177816 */ /* 0x000fe400000000ff */
[----:B------:R-:W-:Y:S02]  /*1770*/  LOP3.LUT R20, R13, 0x1, RZ, 0xc0, !PT ;  /* 0x000000010d147812 */ /* 0x000fe400078ec0ff */
[----:B------:R-:W-:Y:S02]  /*1780*/  PRMT R21, R21, 0x7710, RZ ;  /* 0x0000771015157816 */ /* 0x000fe400000000ff */
[----:B------:R-:W-:Y:S01]  /*1790*/  LOP3.LUT R19, R19, 0x30, R18, 0x78, !PT ;  /* 0x0000003013137812 */ /* 0x000fe200078e7812 */
[----:B------:R-:W-:Y:S01]  /*17a0*/  IMAD.MOV R24, RZ, RZ, -R20 ;  /* 0x000000ffff187224 */ /* 0x000fe200078e0a14 */
[----:B------:R-:W-:Y:S01]  /*17b0*/  PRMT R20, R23, 0x7710, RZ ;  /* 0x0000771017147816 */ /* 0x000fe200000000ff */
[----:B------:R-:W-:Y:S01]  /*17c0*/  IMAD.SHL.U32 R18, R13, 0x10, RZ ;  /* 0x000000100d127824 */ /* 0x000fe200078e00ff */
[----:B------:R-:W-:-:S02]  /*17d0*/  SHF.R.U32.HI R21, RZ, 0x7, R21 ;  /* 0x00000007ff157819 */ /* 0x000fc40000011615 */
[----:B------:R-:W-:Y:S02]  /*17e0*/  PRMT R22, R22, 0x8880, RZ ;  /* 0x0000888016167816 */ /* 0x000fe400000000ff */
[----:B------:R-:W-:Y:S02]  /*17f0*/  SHF.R.U32.HI R20, RZ, 0x7, R20 ;  /* 0x00000007ff147819 */ /* 0x000fe40000011614 */
[----:B------:R-:W-:Y:S02]  /*1800*/  PRMT R24, R24, 0x7710, RZ ;  /* 0x0000771018187816 */ /* 0x000fe400000000ff */
[----:B------:R-:W-:Y:S02]  /*1810*/  LOP3.LUT R21, R21, 0x6, RZ, 0xc0, !PT ;  /* 0x0000000615157812 */ /* 0x000fe400078ec0ff */
[----:B------:R-:W-:Y:S02]  /*1820*/  PRMT R22, R22, 0x7710, RZ ;  /* 0x0000771016167816 */ /* 0x000fe400000000ff */
[----:B------:R-:W-:-:S02]  /*1830*/  PRMT R18, R18, 0x8880, RZ ;  /* 0x0000888012127816 */ /* 0x000fc400000000ff */
[----:B------:R-:W-:Y:S02]  /*1840*/  LOP3.LUT R19, R19, 0x60, R20, 0x78, !PT ;  /* 0x0000006013137812 */ /* 0x000fe400078e7814 */
[----:B------:R-:W-:Y:S02]  /*1850*/  LOP3.LUT R21, R21, 0x3, R24, 0x78, !PT ;  /* 0x0000000315157812 */ /* 0x000fe400078e7818 */
[----:B------:R-:W-:Y:S02]  /*1860*/  SHF.R.U32.HI R22, RZ, 0x7, R22 ;  /* 0x00000007ff167819 */ /* 0x000fe40000011616 */
[----:B------:R-:W-:Y:S01]  /*1870*/  PRMT R20, R18, 0x7710, RZ ;  /* 0x0000771012147816 */ /* 0x000fe200000000ff */
[----:B------:R-:W-:Y:S01]  /*1880*/  IMAD.SHL.U32 R18, R7, 0x2, RZ ;  /* 0x0000000207127824 */ /* 0x000fe200078e00ff */
[----:B------:R-:W-:Y:S01]  /*1890*/  LOP3.LUT R21, R21, 0xc, R22, 0x78, !PT ;  /* 0x0000000c15157812 */ /* 0x000fe200078e7816 */
[----:B------:R-:W-:Y:S01]  /*18a0*/  IMAD.SHL.U32 R22, R13, 0x8, RZ ;  /* 0x000000080d167824 */ /* 0x000fe200078e00ff */
[----:B------:R-:W-:-:S02]  /*18b0*/  SHF.R.U32.HI R20, RZ, 0x7, R20 ;  /* 0x00000007ff147819 */ /* 0x000fc40000011614 */
[----:B------:R-:W-:Y:S02]  /*18c0*/  PRMT R23, R18, 0x8880, RZ ;  /* 0x0000888012177816 */ /* 0x000fe400000000ff */
[----:B------:R-:W-:Y:S02]  /*18d0*/  LOP3.LUT R21, R21, 0x18, R20, 0x78, !PT ;  /* 0x0000001815157812 */ /* 0x000fe400078e7814 */
[----:B------:R-:W-:Y:S02]  /*18e0*/  PRMT R22, R22, 0x8880, RZ ;  /* 0x0000888016167816 */ /* 0x000fe400000000ff */
[----:B------:R-:W-:Y:S01]  /*18f0*/  PRMT R20, R23, 0x7710, RZ ;  /* 0x0000771017147816 */ /* 0x000fe200000000ff */
[----:B------:R-:W-:Y:S01]  /*1900*/  IMAD.SHL.U32 R23, R13, 0x4, RZ ;  /* 0x000000040d177824 */ /* 0x000fe200078e00ff */
[----:B------:R-:W-:Y:S02]  /*1910*/  PRMT R22, R22, 0x7710, RZ ;  /* 0x0000771016167816 */ /* 0x000fe400000000ff */
[----:B------:R-:W-:-:S02]  /*1920*/  SHF.R.U32.HI R20, RZ, 0x7, R20 ;  /* 0x00000007ff147819 */ /* 0x000fc40000011614 */
[----:B------:R-:W-:Y:S02]  /*1930*/  PRMT R23, R23, 0x8880, RZ ;  /* 0x0000888017177816 */ /* 0x000fe400000000ff */
[----:B------:R-:W-:Y:S02]  /*1940*/  SHF.R.U32.HI R24, RZ, 0x7, R22 ;  /* 0x00000007ff187819 */ /* 0x000fe40000011616 */
[----:B------:R-:W-:Y:S01]  /*1950*/  LOP3.LUT R22, R19, 0xc0, R20, 0x78, !PT ;  /* 0x000000c013167812 */ /* 0x000fe200078e7814 */
[----:B------:R-:W-:Y:S01]  /*1960*/  IMAD.SHL.U32 R19, R12, 0x2, RZ ;  /* 0x000000020c137824 */ /* 0x000fe200078e00ff */
[----:B------:R-:W-:Y:S02]  /*1970*/  PRMT R20, R23, 0x7710, RZ ;  /* 0x0000771017147816 */ /* 0x000fe400000000ff */
[----:B------:R-:W-:Y:S02]  /*1980*/  SHF.R.S32.HI R23, RZ, 0x7, R7 ;  /* 0x00000007ff177819 */ /* 0x000fe40000011407 */
[----:B------:R-:W-:-:S02]  /*1990*/  LOP3.LUT R24, R21, 0x30, R24, 0x78, !PT ;  /* 0x0000003015187812 */ /* 0x000fc400078e7818 */
[----:B------:R-:W-:Y:S02]  /*19a0*/  SHF.R.U32.HI R25, RZ, 0x7, R20 ;  /* 0x00000007ff197819 */ /* 0x000fe40000011614 */
[----:B------:R-:W-:Y:S02]  /*19b0*/  SHF.R.S32.HI R20, RZ, 0x7, R12 ;  /* 0x00000007ff147819 */ /* 0x000fe4000001140c */
[--C-:B------:R-:W-:Y:S02]  /*19c0*/  LOP3.LUT R21, R18, 0x1b, R23.reuse, 0x78, !PT ;  /* 0x0000001b12157812 */ /* 0x100fe400078e7817 */
[----:B------:R-:W-:Y:S01]  /*19d0*/  LOP3.LUT R18, R22, 0x9b, R23, 0x78, !PT ;  /* 0x0000009b16127812 */ /* 0x000fe200078e7817 */
[----:B------:R-:W-:Y:S01]  /*19e0*/  IMAD.SHL.U32 R22, R13, 0x2, RZ ;  /* 0x000000020d167824 */ /* 0x000fe200078e00ff */
[----:B------:R-:W-:Y:S02]  /*19f0*/  LOP3.LUT R23, R24, 0x60, R25, 0x78, !PT ;  /* 0x0000006018177812 */ /* 0x000fe400078e7819 */
[----:B------:R-:W-:-:S02]  /*1a00*/  LOP3.LUT R24, R19, 0x1b, R20, 0x78, !PT ;  /* 0x0000001b13187812 */ /* 0x000fc400078e7814 */
[----:B------:R-:W-:Y:S02]  /*1a10*/  PRMT R19, R19, 0x8880, RZ ;  /* 0x0000888013137816 */ /* 0x000fe400000000ff */
[----:B------:R-:W-:Y:S02]  /*1a20*/  LOP3.LUT R16, R7, R16, R24, 0x96, !PT ;  /* 0x0000001007107212 */ /* 0x000fe400078e9618 */
[----:B------:R-:W-:Y:S02]  /*1a30*/  PRMT R24, R22, 0x8880, RZ ;  /* 0x0000888016187816 */ /* 0x000fe400000000ff */
[----:B------:R-:W-:Y:S02]  /*1a40*/  PRMT R19, R19, 0x7710, RZ ;  /* 0x0000771013137816 */ /* 0x000fe400000000ff */
[----:B------:R-:W-:Y:S02]  /*1a50*/  PRMT R24, R24, 0x7710, RZ ;  /* 0x0000771018187816 */ /* 0x000fe400000000ff */
[----:B------:R-:W-:-:S02]  /*1a60*/  SHF.R.U32.HI R26, RZ, 0x7, R19 ;  /* 0x00000007ff1a7819 */ /* 0x000fc40000011613 */
[----:B------:R-:W-:Y:S02]  /*1a70*/  SHF.R.U32.HI R24, RZ, 0x7, R24 ;  /* 0x00000007ff187819 */ /* 0x000fe40000011618 */
[----:B------:R-:W-:Y:S02]  /*1a80*/  LOP3.LUT R19, R17, 0xc0, R26, 0x78, !PT ;  /* 0x000000c011137812 */ /* 0x000fe400078e781a */
[----:B------:R-:W-:Y:S02]  /*1a90*/  LOP3.LUT R23, R23, 0xc0, R24, 0x78, !PT ;  /* 0x000000c017177812 */ /* 0x000fe400078e7818 */
[----:B------:R-:W-:Y:S02]  /*1aa0*/  SHF.R.S32.HI R17, RZ, 0x7, R13 ;  /* 0x00000007ff117819 */ /* 0x000fe4000001140d */
[----:B------:R-:W-:Y:S02]  /*1ab0*/  LOP3.LUT R19, R19, 0x9b, R20, 0x78, !PT ;  /* 0x0000009b13137812 */ /* 0x000fe400078e7814 */
[----:B------:R-:W-:-:S02]  /*1ac0*/  LOP3.LUT R23, R23, 0x9b, R17, 0x78, !PT ;  /* 0x0000009b17177812 */ /* 0x000fc400078e7811 */
[----:B------:R-:W-:Y:S02]  /*1ad0*/  LOP3.LUT R17, R22, 0x1b, R17, 0x78, !PT ;  /* 0x0000001b16117812 */ /* 0x000fe400078e7811 */
[----:B------:R-:W-:Y:S02]  /*1ae0*/  LOP3.LUT R18, R12, R15, R18, 0x96, !PT ;  /* 0x0000000f0c127212 */ /* 0x000fe400078e9612 */
[----:B------:R-:W-:Y:S02]  /*1af0*/  LOP3.LUT R15, R16, R13, RZ, 0x3c, !PT ;  /* 0x0000000d100f7212 */ /* 0x000fe400078e3cff */
[----:B------:R-:W-:Y:S02]  /*1b00*/  LOP3.LUT R21, R12, R21, R23, 0x96, !PT ;  /* 0x000000150c157212 */ /* 0x000fe400078e9617 */
[----:B------:R-:W-:Y:S01]  /*1b10*/  LOP3.LUT R12, R8, R19, R17, 0x96, !PT ;  /* 0x00000013080c7212 */ /* 0x000fe200078e9611 */
[----:B------:R1:W-:Y:S01]  /*1b20*/  STS.U8 [R6+UR4], R15 ;  /* 0x0000000f06007988 */ /* 0x0003e20008000004 */
[----:B------:R-:W-:Y:S01]  /*1b30*/  LOP3.LUT R18, R18, R13, RZ, 0x3c, !PT ;  /* 0x0000000d12127212 */ /* 0x000fe200078e3cff */
[----:B------:R-:W-:Y:S01]  /*1b40*/  UIADD3 UR4, UPT, UPT, UR4, 0x1, URZ ;  /* 0x0000000104047890 */ /* 0x000fe2000fffe0ff */
[----:B------:R-:W-:-:S02]  /*1b50*/  LOP3.LUT R8, R21, R8, RZ, 0x3c, !PT ;  /* 0x0000000815087212 */ /* 0x000fc400078e3cff */
[----:B------:R-:W-:Y:S01]  /*1b60*/  LOP3.LUT R7, R12, R7, RZ, 0x3c, !PT ;  /* 0x000000070c077212 */ /* 0x000fe200078e3cff */
[----:B------:R1:W-:Y:S01]  /*1b70*/  STS.U8 [R11], R18 ;  /* 0x000000120b007388 */ /* 0x0003e20000000000 */
[----:B------:R-:W-:-:S03]  /*1b80*/  ULOP3.LUT UR6, UR4, 0xff, URZ, 0xc0, !UPT ;  /* 0x000000ff04067892 */ /* 0x000fc6000f8ec0ff */
[----:B------:R1:W-:Y:S03]  /*1b90*/  STS.U8 [R9], R8 ;  /* 0x0000000809007388 */ /* 0x0003e60000000000 */
[----:B------:R-:W-:Y:S01]  /*1ba0*/  ISETP.GT.U32.AND P6, PT, R10, UR6, PT ;  /* 0x000000060a007c0c */ /* 0x000fe2000bfc4070 */
[----:B------:R1:W-:-:S12]  /*1bb0*/  STS.U8 [R14], R7 ;  /* 0x000000070e007388 */ /* 0x0003d80000000000 */
[----:B-1----:R-:W-:Y:S05]  /*1bc0*/  @P6 BRA `(.L_x_21) ;  /* 0xfffffff400506947 */ /* 0x002fea000383ffff */
.L_x_20:
[----:B------:R-:W-:Y:S01]  /*1bd0*/  BAR.SYNC.DEFER_BLOCKING 0x0 ;  /* 0x0000000000007b1d */ /* 0x000fe20000010000 */
[----:B------:R-:W-:Y:S02]  /*1be0*/  P2R R24, PR, RZ, 0x20 ;  /* 0x00000020ff187803 */ /* 0x000fe40000000000 */
[----:B------:R-:W-:-:S03]  /*1bf0*/  P2R R22, PR, RZ, 0x10 ;  /* 0x00000010ff167803 */ /* 0x000fc60000000000 */
[----:B------:R-:W3:Y:S04]  /*1c00*/  LDG.E.U8 R19, desc[UR8][R4.64] ;  /* 0x0000000804137981 */ /* 0x000ee8000c1e1100 */
[----:B------:R-:W4:Y:S04]  /*1c10*/  LDG.E.U8 R28, desc[UR8][R4.64+0x1] ;  /* 0x00000108041c7981 */ /* 0x000f28000c1e1100 */
[----:B------:R-:W5:Y:S04]  /*1c20*/  LDG.E.U8 R21, desc[UR8][R4.64+0x2] ;  /* 0x0000020804157981 */ /* 0x000f68000c1e1100 */
[----:B------:R-:W5:Y:S04]  /*1c30*/  LDG.E.U8 R20, desc[UR8][R4.64+0x3] ;  /* 0x0000030804147981 */ /* 0x000f68000c1e1100 */
[----:B------:R-:W5:Y:S04]  /*1c40*/  LDG.E.U8 R17, desc[UR8][R4.64+0x4] ;  /* 0x0000040804117981 */ /* 0x000f68000c1e1100 */
[----:B------:R-:W5:Y:S04]  /*1c50*/  LDG.E.U8 R16, desc[UR8][R4.64+0x5] ;  /* 0x0000050804107981 */ /* 0x000f68000c1e1100 */
[----:B------:R-:W5:Y:S04]  /*1c60*/  LDG.E.U8 R14, desc[UR8][R4.64+0x6] ;  /* 0x00000608040e7981 */ /* 0x000f68000c1e1100 */
[----:B------:R-:W5:Y:S04]  /*1c70*/  LDG.E.U8 R13, desc[UR8][R4.64+0x7] ;  /* 0x00000708040d7981 */ /* 0x000f68000c1e1100 */
[----:B--2---:R-:W2:Y:S04]  /*1c80*/  LDG.E.U8 R12, desc[UR8][R4.64+0x8] ;  /* 0x00000808040c7981 */ /* 0x004ea8000c1e1100 */
[----:B------:R-:W2:Y:S04]  /*1c90*/  LDG.E.U8 R11, desc[UR8][R4.64+0x9] ;  /* 0x00000908040b7981 */ /* 0x000ea8000c1e1100 */
[----:B------:R-:W2:Y:S04]  /*1ca0*/  LDG.E.U8 R10, desc[UR8][R4.64+0xa] ;  /* 0x00000a08040a7981 */ /* 0x000ea8000c1e1100 */
[----:B------:R-:W2:Y:S04]  /*1cb0*/  LDG.E.U8 R9, desc[UR8][R4.64+0xb] ;  /* 0x00000b0804097981 */ /* 0x000ea8000c1e1100 */
[----:B0-----:R-:W2:Y:S04]  /*1cc0*/  LDG.E.U8 R8, desc[UR8][R4.64+0xc] ;  /* 0x00000c0804087981 */ /* 0x001ea8000c1e1100 */
[----:B------:R-:W2:Y:S04]  /*1cd0*/  LDG.E.U8 R7, desc[UR8][R4.64+0xd] ;  /* 0x00000d0804077981 */ /* 0x000ea8000c1e1100 */
[----:B------:R-:W2:Y:S04]  /*1ce0*/  LDG.E.U8 R6, desc[UR8][R4.64+0xe] ;  /* 0x00000e0804067981 */ /* 0x000ea8000c1e1100 */
[----:B------:R0:W2:Y:S01]  /*1cf0*/  LDG.E.U8 R15, desc[UR8][R4.64+0xf] ;  /* 0x00000f08040f7981 */ /* 0x0000a2000c1e1100 */
[----:B------:R-:W-:-:S02]  /*1d00*/  ISETP.GE.AND P6, PT, R30, UR7, PT ;  /* 0x000000071e007c0c */ /* 0x000fc4000bfc6270 */
[----:B------:R-:W-:Y:S01]  /*1d10*/  ISETP.GE.AND P5, PT, R32, UR7, PT ;  /* 0x0000000720007c0c */ /* 0x000fe2000bfa6270 */
[----:B------:R-:W3:Y:S01]  /*1d20*/  LDS.U8 R18, [R31+UR5] ;  /* 0x000000051f127984 */ /* 0x000ee20008000000 */
[----:B------:R-:W-:-:S03]  /*1d30*/  ISETP.GE.AND P4, PT, R33, UR7, PT ;  /* 0x0000000721007c0c */ /* 0x000fc6000bf86270 */
[----:B------:R-:W4:Y:S04]  /*1d40*/  LDS.U8 R23, [R31+UR5+0x1] ;  /* 0x000001051f177984 */ /* 0x000f280008000000 */
[----:B------:R-:W5:Y:S04]  /*1d50*/  LDS.U8 R25, [R31+UR5+0x2] ;  /* 0x000002051f197984 */ /* 0x000f680008000000 */
[----:B------:R-:W1:Y:S04]  /*1d60*/  LDS.U8 R27, [R31+UR5+0x3] ;  /* 0x000003051f1b7984 */ /* 0x000e680008000000 */
[----:B0-----:R-:W0:Y:S04]  /*1d70*/  LDS.U8 R5, [R31+UR5+0x6] ;  /* 0x000006051f057984 */ /* 0x001e280008000000 */
[----:B------:R-:W0:Y:S01]  /*1d80*/  LDS.U8 R4, [R31+UR5+0x7] ;  /* 0x000007051f047984 */ /* 0x000e220008000000 */
[----:B---3--:R-:W-:-:S03]  /*1d90*/  LOP3.LUT R26, R19, R18, RZ, 0x3c, !PT ;  /* 0x00000012131a7212 */ /* 0x008fc600078e3cff */
[----:B------:R-:W3:Y:S01]  /*1da0*/  LDS.U8 R18, [R31+UR5+0x4] ;  /* 0x000004051f127984 */ /* 0x000ee20008000000 */
[----:B----4-:R-:W-:-:S03]  /*1db0*/  LOP3.LUT R28, R28, R23, RZ, 0x3c, !PT ;  /* 0x000000171c1c7212 */ /* 0x010fc600078e3cff */
[----:B------:R-:W4:Y:S01]  /*1dc0*/  LDS.U8 R19, [R31+UR5+0x5] ;  /* 0x000005051f137984 */ /* 0x000f220008000000 */
[----:B-----5:R-:W-:-:S03]  /*1dd0*/  LOP3.LUT R25, R21, R25, RZ, 0x3c, !PT ;  /* 0x0000001915197212 */ /* 0x020fc600078e3cff */
[----:B------:R4:W-:Y:S01]  /*1de0*/  STS.U8 [R31+UR5+0x1], R28 ;  /* 0x0000011c1f007988 */ /* 0x0009e20008000005 */
[----:B-1----:R-:W-:-:S03]  /*1df0*/  LOP3.LUT R27, R20, R27, RZ, 0x3c, !PT ;  /* 0x0000001b141b7212 */ /* 0x002fc600078e3cff */
[----:B------:R-:W-:Y:S04]  /*1e00*/  STS.U8 [R31+UR5], R26 ;  /* 0x0000001a1f007988 */ /* 0x000fe80008000005 */
[----:B------:R-:W2:Y:S04]  /*1e10*/  LDS.U8 R21, [R31+UR5+0x8] ;  /* 0x000008051f157984 */ /* 0x000ea80008000000 */
[----:B------:R-:W1:Y:S01]  /*1e20*/  LDS.U8 R20, [R31+UR5+0x9] ;  /* 0x000009051f147984 */ /* 0x000e620008000000 */
[----:B0-----:R-:W-:-:S03]  /*1e30*/  LOP3.LUT R14, R14, R5, RZ, 0x3c, !PT ;  /* 0x000000050e0e7212 */ /* 0x001fc600078e3cff */
[----:B------:R-:W0:Y:S01]  /*1e40*/  LDS.U8 R23, [R31+UR5+0xa] ;  /* 0x00000a051f177984 */ /* 0x000e220008000000 */
[----:B------:R-:W-:-:S03]  /*1e50*/  LOP3.LUT R4, R13, R4, RZ, 0x3c, !PT ;  /* 0x000000040d047212 */ /* 0x000fc600078e3cff */
[----:B------:R-:W5:Y:S04]  /*1e60*/  LDS.U8 R26, [R31+UR5+0xb] ;  /* 0x00000b051f1a7984 */ /* 0x000f680008000000 */
[----:B------:R-:W-:Y:S04]  /*1e70*/  STS.U8 [R31+UR5+0x2], R25 ;  /* 0x000002191f007988 */ /* 0x000fe80008000005 */
[----:B------:R-:W-:Y:S01]  /*1e80*/  STS.U8 [R31+UR5+0x3], R27 ;  /* 0x0000031b1f007988 */ /* 0x000fe20008000005 */
[----:B---3--:R-:W-:-:S03]  /*1e90*/  LOP3.LUT R29, R17, R18, RZ, 0x3c, !PT ;  /* 0x00000012111d7212 */ /* 0x008fc600078e3cff */
[----:B------:R-:W-:Y:S01]  /*1ea0*/  STS.U8 [R31+UR5+0x6], R14 ;  /* 0x0000060e1f007988 */ /* 0x000fe20008000005 */
[----:B----4-:R-:W-:-:S03]  /*1eb0*/  LOP3.LUT R28, R16, R19, RZ, 0x3c, !PT ;  /* 0x00000013101c7212 */ /* 0x010fc600078e3cff */
[----:B------:R-:W3:Y:S04]  /*1ec0*/  LDS.U8 R17, [R31+UR5+0xc] ;  /* 0x00000c051f117984 */ /* 0x000ee80008000000 */
[----:B------:R-:W4:Y:S04]  /*1ed0*/  LDS.U8 R18, [R31+UR5+0xd] ;  /* 0x00000d051f127984 */ /* 0x000f280008000000 */
[----:B------:R-:W4:Y:S01]  /*1ee0*/  LDS.U8 R19, [R31+UR5+0xe] ;  /* 0x00000e051f137984 */ /* 0x000f220008000000 */
[----:B--2---:R-:W-:-:S03]  /*1ef0*/  LOP3.LUT R12, R12, R21, RZ, 0x3c, !PT ;  /* 0x000000150c0c7212 */ /* 0x004fc600078e3cff */
[----:B------:R-:W2:Y:S01]  /*1f00*/  LDS.U8 R16, [R31+UR5+0xf] ;  /* 0x00000f051f107984 */ /* 0x000ea20008000000 */
[----:B-1----:R-:W-:-:S03]  /*1f10*/  LOP3.LUT R20, R11, R20, RZ, 0x3c, !PT ;  /* 0x000000140b147212 */ /* 0x002fc600078e3cff */
[----:B------:R-:W-:Y:S01]  /*1f20*/  STS.U8 [R31+UR5+0x4], R29 ;  /* 0x0000041d1f007988 */ /* 0x000fe20008000005 */
[----:B0-----:R-:W-:-:S03]  /*1f30*/  LOP3.LUT R10, R10, R23, RZ, 0x3c, !PT ;  /* 0x000000170a0a7212 */ /* 0x001fc600078e3cff */
[----:B------:R-:W-:Y:S01]  /*1f40*/  STS.U8 [R31+UR5+0x5], R28 ;  /* 0x0000051c1f007988 */ /* 0x000fe20008000005 */
[----:B-----5:R-:W-:-:S03]  /*1f50*/  LOP3.LUT R26, R9, R26, RZ, 0x3c, !PT ;  /* 0x0000001a091a7212 */ /* 0x020fc600078e3cff */
[----:B------:R0:W-:Y:S04]  /*1f60*/  STS.U8 [R31+UR5+0x7], R4 ;  /* 0x000007041f007988 */ /* 0x0001e80008000005 */
[----:B------:R-:W-:Y:S04]  /*1f70*/  STS.U8 [R31+UR5+0x8], R12 ;  /* 0x0000080c1f007988 */ /* 0x000fe80008000005 */
[----:B------:R-:W-:Y:S04]  /*1f80*/  STS.U8 [R31+UR5+0x9], R20 ;  /* 0x000009141f007988 */ /* 0x000fe80008000005 */
[----:B------:R-:W-:Y:S01]  /*1f90*/  STS.U8 [R31+UR5+0xa], R10 ;  /* 0x00000a0a1f007988 */ /* 0x000fe20008000005 */
[----:B---3--:R-:W-:-:S03]  /*1fa0*/  LOP3.LUT R8, R8, R17, RZ, 0x3c, !PT ;  /* 0x0000001108087212 */ /* 0x008fc600078e3cff */
[----:B------:R-:W-:Y:S01]  /*1fb0*/  STS.U8 [R31+UR5+0xb], R26 ;  /* 0x00000b1a1f007988 */ /* 0x000fe20008000005 */
[----:B----4-:R-:W-:-:S03]  /*1fc0*/  LOP3.LUT R18, R7, R18, RZ, 0x3c, !PT ;  /* 0x0000001207127212 */ /* 0x010fc600078e3cff */
[----:B------:R-:W-:Y:S01]  /*1fd0*/  STS.U8 [R31+UR5+0xc], R8 ;  /* 0x00000c081f007988 */ /* 0x000fe20008000005 */
[----:B------:R-:W-:-:S03]  /*1fe0*/  LOP3.LUT R6, R6, R19, RZ, 0x3c, !PT ;  /* 0x0000001306067212 */ /* 0x000fc600078e3cff */
[----:B------:R-:W-:Y:S01]  /*1ff0*/  STS.U8 [R31+UR5+0xd], R18 ;  /* 0x00000d121f007988 */ /* 0x000fe20008000005 */
[----:B--2---:R-:W-:-:S03]  /*2000*/  LOP3.LUT R16, R15, R16, RZ, 0x3c, !PT ;  /* 0x000000100f107212 */ /* 0x004fc600078e3cff */
[----:B------:R-:W-:Y:S04]  /*2010*/  STS.U8 [R31+UR5+0xe], R6 ;  /* 0x00000e061f007988 */ /* 0x000fe80008000005 */
[----:B------:R-:W-:Y:S01]  /*2020*/  STS.U8 [R31+UR5+0xf], R16 ;  /* 0x00000f101f007988 */ /* 0x000fe20008000005 */
[----:B------:R-:W-:Y:S06]  /*2030*/  BAR.SYNC.DEFER_BLOCKING 0x0 ;  /* 0x0000000000007b1d */ /* 0x000fec0000010000 */
[----:B------:R-:W1:Y:S01]  /*2040*/  S2R R7, SR_TID.X ;  /* 0x0000000000077919 */ /* 0x000e620000002100 */
[----:B------:R-:W2:Y:S04]  /*2050*/  @!P6 LDS.U8 R5, [R31+UR5] ;  /* 0x000000051f05e984 */ /* 0x000ea80008000000 */
[----:B------:R-:W3:Y:S04]  /*2060*/  @!P5 LDS.U8 R11, [R31+UR5+0x4] ;  /* 0x000004051f0bd984 */ /* 0x000ee80008000000 */
[----:B------:R-:W4:Y:S01]  /*2070*/  @!P2 LDS.U8 R17, [R31+UR5+0xc] ;  /* 0x00000c051f11a984 */ /* 0x000f220008000000 */
[----:B-1----:R-:W-:-:S04]  /*2080*/  IMAD R0, R0, 0x200, R7 ;  /* 0x0000020000007824 */ /* 0x002fc800078e0207 */
[----:B------:R-:W-:-:S04]  /*2090*/  IMAD.SHL.U32 R0, R0, 0x10, RZ ;  /* 0x0000001000007824 */ /* 0x000fc800078e00ff */
[----:B0-----:R-:W-:Y:S01]  /*20a0*/  VIADD R4, R0, 0x1 ;  /* 0x0000000100047836 */ /* 0x001fe20000000000 */
[----:B--2---:R-:W-:Y:S04]  /*20b0*/  @!P6 STG.E.U8 desc[UR8][R2.64], R5 ;  /* 0x000000050200e986 */ /* 0x004fe8000c101108 */
[----:B------:R-:W-:Y:S01]  /*20c0*/  ISETP.GE.AND P6, PT, R4, UR7, PT ;  /* 0x0000000704007c0c */ /* 0x000fe2000bfc6270 */
[----:B------:R-:W-:Y:S01]  /*20d0*/  VIADD R4, R0, 0x2 ;  /* 0x0000000200047836 */ /* 0x000fe20000000000 */
[----:B---3--:R-:W-:Y:S01]  /*20e0*/  @!P5 STG.E.U8 desc[UR8][R2.64+0x4], R11 ;  /* 0x0000040b0200d986 */ /* 0x008fe2000c101108 */
[----:B------:R-:W-:-:S03]  /*20f0*/  ISETP.GE.AND P5, PT, R34, UR7, PT ;  /* 0x0000000722007c0c */ /* 0x000fc6000bfa6270 */
[----:B------:R-:W0:Y:S04]  /*2100*/  @!P1 LDS.U8 R11, [R31+UR5+0xa] ;  /* 0x00000a051f0b9984 */ /* 0x000e280008000000 */
[----:B----4-:R-:W-:Y:S04]  /*2110*/  @!P2 STG.E.U8 desc[UR8][R2.64+0xc], R17 ;  /* 0x00000c110200a986 */ /* 0x010fe8000c101108 */
[----:B------:R-:W1:Y:S04]  /*2120*/  @!P6 LDS.U8 R7, [R31+UR5+0x1] ;  /* 0x000001051f07e984 */ /* 0x000e680008000000 */
[----:B------:R-:W2:Y:S04]  /*2130*/  @!P5 LDS.U8 R13, [R31+UR5+0x6] ;  /* 0x000006051f0dd984 */ /* 0x000ea80008000000 */
[----:B0-----:R-:W-:Y:S04]  /*2140*/  @!P1 STG.E.U8 desc[UR8][R2.64+0xa], R11 ;  /* 0x00000a0b02009986 */ /* 0x001fe8000c101108 */
[----:B-1----:R-:W-:Y:S01]  /*2150*/  @!P6 STG.E.U8 desc[UR8][R2.64+0x1], R7 ;  /* 0x000001070200e986 */ /* 0x002fe2000c101108 */
[----:B------:R-:W-:Y:S01]  /*2160*/  ISETP.GE.AND P6, PT, R4, UR7, PT ;  /* 0x0000000704007c0c */ /* 0x000fe2000bfc6270 */
[----:B------:R-:W-:-:S02]  /*2170*/  VIADD R4, R0, 0x3 ;  /* 0x0000000300047836 */ /* 0x000fc40000000000 */
[----:B------:R-:W0:Y:S01]  /*2180*/  @!P4 LDS.U8 R7, [R31+UR5+0x5] ;  /* 0x000005051f07c984 */ /* 0x000e220008000000 */
[----:B------:R-:W-:-:S03]  /*2190*/  VIADD R0, R0, 0xb ;  /* 0x0000000b00007836 */ /* 0x000fc60000000000 */
[----:B--2---:R-:W-:Y:S01]  /*21a0*/  @!P5 STG.E.U8 desc[UR8][R2.64+0x6], R13 ;  /* 0x0000060d0200d986 */ /* 0x004fe2000c101108 */
[----:B------:R-:W-:-:S03]  /*21b0*/  ISETP.NE.AND P5, PT, R24, RZ, PT ;  /* 0x000000ff1800720c */ /* 0x000fc60003fa5270 */
[----:B------:R-:W1:Y:S04]  /*21c0*/  @!P3 LDS.U8 R13, [R31+UR5+0xd] ;  /* 0x00000d051f0db984 */ /* 0x000e680008000000 */
[----:B------:R-:W2:Y:S06]  /*21d0*/  @!P6 LDS.U8 R9, [R31+UR5+0x2] ;  /* 0x000002051f09e984 */ /* 0x000eac0008000000 */
[----:B------:R-:W3:Y:S04]  /*21e0*/  @!P5 LDS.U8 R19, [R31+UR5+0xf] ;  /* 0x00000f051f13d984 */ /* 0x000ee80008000000 */
[----:B0-----:R-:W-:Y:S01]  /*21f0*/  @!P4 STG.E.U8 desc[UR8][R2.64+0x5], R7 ;  /* 0x000005070200c986 */ /* 0x001fe2000c101108 */
[----:B------:R-:W-:-:S03]  /*2200*/  ISETP.GE.AND P4, PT, R35, UR7, PT ;  /* 0x0000000723007c0c */ /* 0x000fc6000bf86270 */
[----:B-1----:R-:W-:Y:S04]  /*2210*/  @!P3 STG.E.U8 desc[UR8][R2.64+0xd], R13 ;  /* 0x00000d0d0200b986 */ /* 0x002fe8000c101108 */
[----:B--2---:R-:W-:Y:S01]  /*2220*/  @!P6 STG.E.U8 desc[UR8][R2.64+0x2], R9 ;  /* 0x000002090200e986 */ /* 0x004fe2000c101108 */
[----:B------:R-:W-:-:S05]  /*2230*/  ISETP.GE.AND P6, PT, R4, UR7, PT ;  /* 0x0000000704007c0c */ /* 0x000fca000bfc6270 */
[----:B------:R-:W0:Y:S04]  /*2240*/  @!P4 LDS.U8 R9, [R31+UR5+0x7] ;  /* 0x000007051f09c984 */ /* 0x000e280008000000 */
[----:B---3--:R-:W-:Y:S04]  /*2250*/  @!P5 STG.E.U8 desc[UR8][R2.64+0xf], R19 ;  /* 0x00000f130200d986 */ /* 0x008fe8000c101108 */
[----:B------:R-:W1:Y:S04]  /*2260*/  @!P6 LDS.U8 R5, [R31+UR5+0x3] ;  /* 0x000003051f05e984 */ /* 0x000e680008000000 */
[----:B0-----:R-:W-:Y:S01]  /*2270*/  @!P4 STG.E.U8 desc[UR8][R2.64+0x7], R9 ;  /* 0x000007090200c986 */ /* 0x001fe2000c101108 */
[----:B------:R-:W-:-:S03]  /*2280*/  ISETP.NE.AND P4, PT, R22, RZ, PT ;  /* 0x000000ff1600720c */ /* 0x000fc60003f85270 */
[----:B-1----:R-:W-:Y:S01]  /*2290*/  @!P6 STG.E.U8 desc[UR8][R2.64+0x3], R5 ;  /* 0x000003050200e986 */ /* 0x002fe2000c101108 */
[----:B------:R-:W-:-:S03]  /*22a0*/  ISETP.GE.AND P6, PT, R36, UR7, PT ;  /* 0x0000000724007c0c */ /* 0x000fc6000bfc6270 */
[----:B------:R-:W0:Y:S06]  /*22b0*/  @!P0 LDS.U8 R5, [R31+UR5+0x9] ;  /* 0x000009051f058984 */ /* 0x000e2c0008000000 */
[----:B------:R-:W1:Y:S04]  /*22c0*/  @!P4 LDS.U8 R9, [R31+UR5+0xe] ;  /* 0x00000e051f09c984 */ /* 0x000e680008000000 */
[----:B------:R-:W2:Y:S04]  /*22d0*/  @!P6 LDS.U8 R15, [R31+UR5+0x8] ;  /* 0x000008051f0fe984 */ /* 0x000ea80008000000 */
[----:B0-----:R-:W-:Y:S04]  /*22e0*/  @!P0 STG.E.U8 desc[UR8][R2.64+0x9], R5 ;  /* 0x0000090502008986 */ /* 0x001fe8000c101108 */
[----:B-1----:R-:W-:Y:S04]  /*22f0*/  @!P4 STG.E.U8 desc[UR8][R2.64+0xe], R9 ;  /* 0x00000e090200c986 */ /* 0x002fe8000c101108 */
[----:B--2---:R-:W-:Y:S01]  /*2300*/  @!P6 STG.E.U8 desc[UR8][R2.64+0x8], R15 ;  /* 0x0000080f0200e986 */ /* 0x004fe2000c101108 */
[----:B------:R-:W-:-:S13]  /*2310*/  ISETP.GE.AND P6, PT, R0, UR7, PT ;  /* 0x0000000700007c0c */ /* 0x000fda000bfc6270 */
[----:B------:R-:W0:Y:S04]  /*2320*/  @!P6 LDS.U8 R7, [R31+UR5+0xb] ;  /* 0x00000b051f07e984 */ /* 0x000e280008000000 */
[----:B0-----:R-:W-:Y:S01]  /*2330*/  @!P6 STG.E.U8 desc[UR8][R2.64+0xb], R7 ;  /* 0x00000b070200e986 */ /* 0x001fe2000c101108 */
[----:B------:R-:W-:Y:S06]  /*2340*/  BAR.SYNC.DEFER_BLOCKING 0x0 ;  /* 0x0000000000007b1d */ /* 0x000fec0000010000 */
[----:B------:R-:W-:Y:S05]  /*2350*/  EXIT ;  /* 0x000000000000794d */ /* 0x000fea0003800000 */
.L_x_22:
        /* <DEDUP_REMOVED lines=10> */
.L_x_25:


//--------------------- .text._Z7RB_SwapPhi       --------------------------
	.section	.text._Z7RB_SwapPhi,"ax",@progbits
	.align	128
        .global         _Z7RB_SwapPhi
        .type           _Z7RB_SwapPhi,@function
        .size           _Z7RB_SwapPhi,(.L_x_26 - _Z7RB_SwapPhi)
        .other          _Z7RB_SwapPhi,@"STO_CUDA_ENTRY STV_DEFAULT"
_Z7RB_SwapPhi:
.text._Z7RB_SwapPhi:
[----:B------:R-:W-:Y:S01]  /*0000*/  LDC R1, c[0x0][0x37c] ;  /* 0x0000df00ff017b82 */ /* 0x000fe20000000800 */
[----:B------:R-:W0:Y:S07]  /*0010*/  S2R R0, SR_TID.X ;  /* 0x0000000000007919 */ /* 0x000e2e0000002100 */
[----:B------:R-:W0:Y:S01]  /*0020*/  S2UR UR6, SR_CTAID.X ;  /* 0x00000000000679c3 */ /* 0x000e220000002500 */
[----:B------:R-:W1:Y:S07]  /*0030*/  LDCU UR4, c[0x0][0x388] ;  /* 0x00007100ff0477ac */ /* 0x000e6e0008000800 */
[----:B------:R-:W0:Y:S01]  /*0040*/  LDC R3, c[0x0][0x360] ;  /* 0x0000d800ff037b82 */ /* 0x000e220000000800 */
[----:B-1----:R-:W-:-:S04]  /*0050*/  UIMAD.WIDE UR4, UR4, 0x55555556, URZ ;  /* 0x55555556040478a5 */ /* 0x002fc8000f8e02ff */
[----:B------:R-:W-:Y:S01]  /*0060*/  ULEA.HI UR5, UR5, UR5, URZ, 0x1 ;  /* 0x0000000505057291 */ /* 0x000fe2000f8f08ff */
[----:B0-----:R-:W-:-:S05]  /*0070*/  IMAD R0, R3, UR6, R0 ;  /* 0x0000000603007c24 */ /* 0x001fca000f8e0200 */
[----:B------:R-:W-:-:S13]  /*0080*/  ISETP.GE.AND P0, PT, R0, UR5, PT ;  /* 0x0000000500007c0c */ /* 0x000fda000bf06270 */
[----:B------:R-:W-:Y:S05]  /*0090*/  @P0 EXIT ;  /* 0x000000000000094d */ /* 0x000fea0003800000 */
[----:B------:R-:W0:Y:S01]  /*00a0*/  LDCU.64 UR6, c[0x0][0x380] ;  /* 0x00007000ff0677ac */ /* 0x000e220008000a00 */
[----:B------:R-:W-:Y:S01]  /*00b0*/  IMAD R0, R0, 0x3, RZ ;  /* 0x0000000300007824 */ /* 0x000fe200078e02ff */
[----:B------:R-:W1:Y:S04]  /*00c0*/  LDCU.64 UR4, c[0x0][0x358] ;  /* 0x00006b00ff0477ac */ /* 0x000e680008000a00 */
[----:B0-----:R-:W-:-:S04]  /*00d0*/  IADD3 R2, P0, PT, R0, UR6, RZ ;  /* 0x0000000600027c10 */ /* 0x001fc8000ff1e0ff */
[----:B------:R-:W-:-:S05]  /*00e0*/  LEA.HI.X.SX32 R3, R0, UR7, 0x1, P0 ;  /* 0x0000000700037c11 */ /* 0x000fca00080f0eff */
[----:B-1----:R-:W2:Y:S04]  /*00f0*/  LDG.E.U8 R7, desc[UR4][R2.64+0x2] ;  /* 0x0000020402077981 */ /* 0x002ea8000c1e1100 */
[----:B------:R-:W3:Y:S04]  /*0100*/  LDG.E.U8 R5, desc[UR4][R2.64] ;  /* 0x0000000402057981 */ /* 0x000ee8000c1e1100 */
[----:B--2---:R-:W-:Y:S04]  /*0110*/  STG.E.U8 desc[UR4][R2.64], R7 ;  /* 0x0000000702007986 */ /* 0x004fe8000c101104 */
[----:B---3--:R-:W-:Y:S01]  /*0120*/  STG.E.U8 desc[UR4][R2.64+0x2], R5 ;  /* 0x0000020502007986 */ /* 0x008fe2000c101104 */
[----:B------:R-:W-:Y:S05]  /*0130*/  EXIT ;  /* 0x000000000000794d */ /* 0x000fea0003800000 */
.L_x_23:
        /* <DEDUP_REMOVED lines=12> */
.L_x_26:


//--------------------- .nv.global.init           --------------------------
	.section	.nv.global.init,"aw",@progbits
	.align	4
.nv.global.init:
	.type		Nb,@object
	.size		Nb,(key - Nb)
Nb:
        /*0000*/ 	.byte	0x04, 0x00, 0x00, 0x00
	.type		key,@object
	.size		key,(s_box - key)
key:
        /*0004*/ 	.byte	0x00, 0x01, 0x02, 0x03, 0x04, 0x05, 0x06, 0x07, 0x08, 0x09, 0x0a, 0x0b, 0x0c, 0x0d, 0x0e, 0x0f
	.type		s_box,@object
	.size		s_box,(inv_s_box - s_box)
s_box:
        /*0014*/ 	.byte	0x63, 0x7c, 0x77, 0x7b, 0xf2, 0x6b, 0x6f, 0xc5, 0x30, 0x01, 0x67, 0x2b, 0xfe, 0xd7, 0xab, 0x76
        /* <DEDUP_REMOVED lines=15> */
	.type		inv_s_box,@object
	.size		inv_s_box,(.L_1 - inv_s_box)
inv_s_box:
        /* <DEDUP_REMOVED lines=16> */
.L_1:


//--------------------- .nv.shared._Z7decryptPhii --------------------------
	.section	.nv.shared._Z7decryptPhii,"aw",@nobits
	.sectionflags	@""
.nv.shared._Z7decryptPhii:
	.zero		9216


//--------------------- .nv.shared.reserved.0     --------------------------
	.section	.nv.shared.reserved.0,"aw",@nobits
	.weak		__nv_reservedSMEM_offset_0_alias
	.size		__nv_reservedSMEM_offset_0_alias, 0, 64
	.other		__nv_reservedSMEM_offset_0_alias,@"STO_CUDA_RESERVED_SHARED STV_DEFAULT"
__nv_reservedSMEM_offset_0_alias:
	.zero		0
	.zero		64


//--------------------- .nv.shared._Z7encryptPhii --------------------------
	.section	.nv.shared._Z7encryptPhii,"aw",@nobits
	.sectionflags	@""
.nv.shared._Z7encryptPhii:
	.zero		9216


//--------------------- .nv.constant0._Z7decryptPhii --------------------------
	.section	.nv.constant0._Z7decryptPhii,"a",@progbits
	.sectionflags	@""
	.align	4
.nv.constant0._Z7decryptPhii:
	.zero		912


//--------------------- .nv.constant0._Z7encryptPhii --------------------------
	.section	.nv.constant0._Z7encryptPhii,"a",@progbits
	.sectionflags	@""
	.align	4
.nv.constant0._Z7encryptPhii:
	.zero		912


//--------------------- .nv.constant0._Z7RB_SwapPhi --------------------------
	.section	.nv.constant0._Z7RB_SwapPhi,"a",@progbits
	.sectionflags	@""
	.align	4
.nv.constant0._Z7RB_SwapPhi:
	.zero		908


//--------------------- SYMBOLS --------------------------

	.type		.nv.reservedSmem.offset0,@object
	.size		.nv.reservedSmem.offset0,0x4
	.type		.nv.reservedSmem.cap,@object
	.size		.nv.reservedSmem.cap,0x4
